//
// Generated by NVIDIA NVVM Compiler
//
// Compiler Build ID: CL-36424714
// Cuda compilation tools, release 13.0, V13.0.88
// Based on NVVM 20.0.0
//

.version 9.0
.target sm_100
.address_size 64

	// .globl	default_function_kernel_2
// _ZZ25default_function_kernel_1E14compute_shared has been demoted
// _ZZ25default_function_kernel_1E11ph_7_shared has been demoted

.visible .entry default_function_kernel_2(
	.param .u64 .ptr .align 1 default_function_kernel_2_param_0,
	.param .u64 .ptr .align 1 default_function_kernel_2_param_1,
	.param .u64 .ptr .align 1 default_function_kernel_2_param_2
)
.maxntid 32
{
	.reg .pred 	%p<7>;
	.reg .b32 	%r<11>;
	.reg .b32 	%f<40>;
	.reg .b64 	%rd<12>;

	ld.param.u64 	%rd1, [default_function_kernel_2_param_0];
	ld.param.u64 	%rd2, [default_function_kernel_2_param_1];
	ld.param.u64 	%rd3, [default_function_kernel_2_param_2];
	cvta.to.global.u64 	%rd4, %rd3;
	cvta.to.global.u64 	%rd5, %rd2;
	mov.u32 	%r3, %ctaid.x;
	shl.b32 	%r4, %r3, 5;
	mov.u32 	%r5, %tid.x;
	or.b32  	%r1, %r4, %r5;
	mul.wide.u32 	%rd6, %r1, 4;
	add.s64 	%rd7, %rd5, %rd6;
	ld.global.nc.f32 	%f7, [%rd7];
	add.s64 	%rd8, %rd4, %rd6;
	ld.global.nc.f32 	%f8, [%rd8];
	add.f32 	%f1, %f7, %f8;
	abs.f32 	%f2, %f1;
	fma.rn.f32 	%f9, %f1, %f1, 0f3F800000;
	rsqrt.approx.ftz.f32 	%f10, %f9;
	fma.rn.f32 	%f11, %f9, %f10, 0f3F800000;
	rcp.approx.ftz.f32 	%f12, %f11;
	mul.f32 	%f13, %f2, %f12;
	fma.rn.f32 	%f14, %f2, %f13, %f2;
	setp.gt.f32 	%p1, %f2, 0f4B000000;
	selp.f32 	%f3, %f2, %f14, %p1;
	mov.f32 	%f15, 0f3F800000;
	add.rz.f32 	%f16, %f3, %f15;
	mov.b32 	%r6, %f16;
	add.s32 	%r7, %r6, -1061158912;
	and.b32  	%r8, %r7, -8388608;
	mov.b32 	%r2, %f3;
	sub.s32 	%r9, %r2, %r8;
	mov.b32 	%f17, %r9;
	sub.s32 	%r10, 1082130432, %r8;
	mov.b32 	%f18, %r10;
	fma.rn.f32 	%f19, %f18, 0f3E800000, 0fBF800000;
	add.f32 	%f20, %f19, %f17;
	cvt.rn.f32.s32 	%f21, %r8;
	mul.f32 	%f22, %f21, 0f34000000;
	fma.rn.f32 	%f23, %f20, 0fBD39BF78, 0f3DD80012;
	fma.rn.f32 	%f24, %f23, %f20, 0fBE0778E0;
	fma.rn.f32 	%f25, %f24, %f20, 0f3E146475;
	fma.rn.f32 	%f26, %f25, %f20, 0fBE2A68DD;
	fma.rn.f32 	%f27, %f26, %f20, 0f3E4CAF9E;
	fma.rn.f32 	%f28, %f27, %f20, 0fBE800042;
	fma.rn.f32 	%f29, %f28, %f20, 0f3EAAAAE6;
	fma.rn.f32 	%f30, %f29, %f20, 0fBF000000;
	mul.f32 	%f31, %f20, %f30;
	fma.rn.f32 	%f32, %f31, %f20, %f20;
	fma.rn.f32 	%f39, %f22, 0f3F317218, %f32;
	setp.lt.u32 	%p2, %r2, 2139095040;
	@%p2 bra 	$L__BB0_2;
	setp.gt.s32 	%p3, %r2, -1082130432;
	fma.rn.f32 	%f33, %f3, 0f7F800000, 0f7F800000;
	selp.f32 	%f34, %f33, %f39, %p3;
	setp.eq.f32 	%p4, %f3, 0f00000000;
	selp.f32 	%f39, 0f80000000, %f34, %p4;
$L__BB0_2:
	setp.gt.f32 	%p5, %f2, 0f4B000000;
	cvta.to.global.u64 	%rd9, %rd1;
	add.f32 	%f35, %f39, 0f3F317218;
	selp.f32 	%f36, %f35, %f39, %p5;
	setp.num.f32 	%p6, %f2, %f2;
	copysign.f32 	%f37, %f1, %f36;
	selp.f32 	%f38, %f37, %f36, %p6;
	add.s64 	%rd11, %rd9, %rd6;
	st.global.f32 	[%rd11], %f38;
	ret;

}
	// .globl	default_function_kernel_3
.visible .entry default_function_kernel_3(
	.param .u64 .ptr .align 1 default_function_kernel_3_param_0,
	.param .u64 .ptr .align 1 default_function_kernel_3_param_1,
	.param .u64 .ptr .align 1 default_function_kernel_3_param_2
)
.maxntid 64
{
	.reg .b32 	%r<5>;
	.reg .b32 	%f<5>;
	.reg .b64 	%rd<11>;

	ld.param.u64 	%rd1, [default_function_kernel_3_param_0];
	ld.param.u64 	%rd2, [default_function_kernel_3_param_1];
	ld.param.u64 	%rd3, [default_function_kernel_3_param_2];
	cvta.to.global.u64 	%rd4, %rd1;
	cvta.to.global.u64 	%rd5, %rd3;
	cvta.to.global.u64 	%rd6, %rd2;
	mov.u32 	%r1, %ctaid.x;
	shl.b32 	%r2, %r1, 6;
	mov.u32 	%r3, %tid.x;
	or.b32  	%r4, %r2, %r3;
	mul.wide.u32 	%rd7, %r4, 4;
	add.s64 	%rd8, %rd6, %rd7;
	ld.global.nc.f32 	%f1, [%rd8];
	add.s64 	%rd9, %rd5, %rd7;
	ld.global.nc.f32 	%f2, [%rd9];
	add.f32 	%f3, %f1, %f2;
	mul.f32 	%f4, %f1, %f3;
	add.s64 	%rd10, %rd4, %rd7;
	st.global.f32 	[%rd10], %f4;
	ret;

}
	// .globl	default_function_kernel
.visible .entry default_function_kernel(
	.param .u64 .ptr .align 1 default_function_kernel_param_0,
	.param .u64 .ptr .align 1 default_function_kernel_param_1
)
.maxntid 32
{
	.reg .pred 	%p<7>;
	.reg .b32 	%r<11>;
	.reg .b32 	%f<38>;
	.reg .b64 	%rd<9>;

	ld.param.u64 	%rd1, [default_function_kernel_param_0];
	ld.param.u64 	%rd2, [default_function_kernel_param_1];
	cvta.to.global.u64 	%rd3, %rd2;
	mov.u32 	%r3, %ctaid.x;
	shl.b32 	%r4, %r3, 5;
	mov.u32 	%r5, %tid.x;
	or.b32  	%r1, %r4, %r5;
	mul.wide.u32 	%rd4, %r1, 4;
	add.s64 	%rd5, %rd3, %rd4;
	ld.global.nc.f32 	%f1, [%rd5];
	abs.f32 	%f2, %f1;
	fma.rn.f32 	%f7, %f1, %f1, 0f3F800000;
	rsqrt.approx.ftz.f32 	%f8, %f7;
	fma.rn.f32 	%f9, %f7, %f8, 0f3F800000;
	rcp.approx.ftz.f32 	%f10, %f9;
	mul.f32 	%f11, %f2, %f10;
	fma.rn.f32 	%f12, %f2, %f11, %f2;
	setp.gt.f32 	%p1, %f2, 0f4B000000;
	selp.f32 	%f3, %f2, %f12, %p1;
	mov.f32 	%f13, 0f3F800000;
	add.rz.f32 	%f14, %f3, %f13;
	mov.b32 	%r6, %f14;
	add.s32 	%r7, %r6, -1061158912;
	and.b32  	%r8, %r7, -8388608;
	mov.b32 	%r2, %f3;
	sub.s32 	%r9, %r2, %r8;
	mov.b32 	%f15, %r9;
	sub.s32 	%r10, 1082130432, %r8;
	mov.b32 	%f16, %r10;
	fma.rn.f32 	%f17, %f16, 0f3E800000, 0fBF800000;
	add.f32 	%f18, %f17, %f15;
	cvt.rn.f32.s32 	%f19, %r8;
	mul.f32 	%f20, %f19, 0f34000000;
	fma.rn.f32 	%f21, %f18, 0fBD39BF78, 0f3DD80012;
	fma.rn.f32 	%f22, %f21, %f18, 0fBE0778E0;
	fma.rn.f32 	%f23, %f22, %f18, 0f3E146475;
	fma.rn.f32 	%f24, %f23, %f18, 0fBE2A68DD;
	fma.rn.f32 	%f25, %f24, %f18, 0f3E4CAF9E;
	fma.rn.f32 	%f26, %f25, %f18, 0fBE800042;
	fma.rn.f32 	%f27, %f26, %f18, 0f3EAAAAE6;
	fma.rn.f32 	%f28, %f27, %f18, 0fBF000000;
	mul.f32 	%f29, %f18, %f28;
	fma.rn.f32 	%f30, %f29, %f18, %f18;
	fma.rn.f32 	%f37, %f20, 0f3F317218, %f30;
	setp.lt.u32 	%p2, %r2, 2139095040;
	@%p2 bra 	$L__BB2_2;
	setp.gt.s32 	%p3, %r2, -1082130432;
	fma.rn.f32 	%f31, %f3, 0f7F800000, 0f7F800000;
	selp.f32 	%f32, %f31, %f37, %p3;
	setp.eq.f32 	%p4, %f3, 0f00000000;
	selp.f32 	%f37, 0f80000000, %f32, %p4;
$L__BB2_2:
	setp.gt.f32 	%p5, %f2, 0f4B000000;
	cvta.to.global.u64 	%rd6, %rd1;
	add.f32 	%f33, %f37, 0f3F317218;
	selp.f32 	%f34, %f33, %f37, %p5;
	setp.num.f32 	%p6, %f2, %f2;
	copysign.f32 	%f35, %f1, %f34;
	selp.f32 	%f36, %f35, %f34, %p6;
	add.s64 	%rd8, %rd6, %rd4;
	st.global.f32 	[%rd8], %f36;
	ret;

}
	// .globl	default_function_kernel_1
.visible .entry default_function_kernel_1(
	.param .u64 .ptr .align 1 default_function_kernel_1_param_0,
	.param .u64 .ptr .align 1 default_function_kernel_1_param_1,
	.param .u64 .ptr .align 1 default_function_kernel_1_param_2
)
{
	.reg .pred 	%p<11>;
	.reg .b16 	%rs<7>;
	.reg .b32 	%r<47>;
	.reg .b32 	%f<246>;
	.reg .b64 	%rd<14>;
	// demoted variable
	.shared .align 4 .b8 _ZZ25default_function_kernel_1E14compute_shared[640];
	// demoted variable
	.shared .align 4 .b8 _ZZ25default_function_kernel_1E11ph_7_shared[160];
	ld.param.u64 	%rd4, [default_function_kernel_1_param_1];
	ld.param.u64 	%rd3, [default_function_kernel_1_param_2];
	cvta.to.global.u64 	%rd1, %rd4;
	mov.u32 	%r16, %ctaid.x;
	mul.lo.s32 	%r1, %r16, 20;
	mov.b32 	%r45, 4;
	mov.b32 	%r44, 0;
	mov.b32 	%r43, -160;
$L__BB3_1:
	cvt.u16.u32 	%rs1, %r43;
	add.s16 	%rs2, %rs1, 160;
	mul.lo.s16 	%rs3, %rs2, 205;
	shr.u16 	%rs4, %rs3, 12;
	mul.wide.u16 	%r17, %rs4, 40;
	mul.lo.s16 	%rs5, %rs4, 20;
	sub.s16 	%rs6, %rs2, %rs5;
	cvt.u32.u16 	%r18, %rs6;
	and.b32  	%r19, %r18, 255;
	add.s32 	%r20, %r1, %r19;
	add.s32 	%r5, %r20, %r17;
	mul.wide.u32 	%rd5, %r5, 4;
	add.s64 	%rd6, %rd1, %rd5;
	ld.global.nc.f32 	%f1, [%rd6];
	abs.f32 	%f75, %f1;
	mov.f32 	%f76, 0f3F800000;
	sub.f32 	%f77, %f76, %f75;
	rcp.approx.ftz.f32 	%f78, %f77;
	add.f32 	%f79, %f78, %f78;
	mul.f32 	%f80, %f75, %f79;
	setp.gt.f32 	%p1, %f75, 0f7E800000;
	selp.f32 	%f2, 0fC0000000, %f80, %p1;
	add.rz.f32 	%f81, %f2, %f76;
	mov.b32 	%r21, %f81;
	add.s32 	%r22, %r21, -1061158912;
	and.b32  	%r23, %r22, -8388608;
	mov.b32 	%r6, %f2;
	sub.s32 	%r24, %r6, %r23;
	mov.b32 	%f82, %r24;
	sub.s32 	%r25, 1082130432, %r23;
	mov.b32 	%f83, %r25;
	fma.rn.f32 	%f84, %f83, 0f3E800000, 0fBF800000;
	add.f32 	%f85, %f84, %f82;
	cvt.rn.f32.s32 	%f86, %r23;
	mul.f32 	%f87, %f86, 0f34000000;
	fma.rn.f32 	%f88, %f85, 0fBD39BF78, 0f3DD80012;
	fma.rn.f32 	%f89, %f88, %f85, 0fBE0778E0;
	fma.rn.f32 	%f90, %f89, %f85, 0f3E146475;
	fma.rn.f32 	%f91, %f90, %f85, 0fBE2A68DD;
	fma.rn.f32 	%f92, %f91, %f85, 0f3E4CAF9E;
	fma.rn.f32 	%f93, %f92, %f85, 0fBE800042;
	fma.rn.f32 	%f94, %f93, %f85, 0f3EAAAAE6;
	fma.rn.f32 	%f95, %f94, %f85, 0fBF000000;
	mul.f32 	%f96, %f85, %f95;
	fma.rn.f32 	%f97, %f96, %f85, %f85;
	fma.rn.f32 	%f212, %f87, 0f3F317218, %f97;
	setp.lt.u32 	%p2, %r6, 2139095040;
	@%p2 bra 	$L__BB3_3;
	setp.gt.s32 	%p3, %r6, -1082130432;
	fma.rn.f32 	%f98, %f2, 0f7F800000, 0f7F800000;
	selp.f32 	%f99, %f98, %f212, %p3;
	setp.eq.f32 	%p4, %f2, 0f00000000;
	selp.f32 	%f212, 0f80000000, %f99, %p4;
$L__BB3_3:
	mov.f32 	%f100, 0f3F000000;
	copysign.f32 	%f101, %f1, %f100;
	mul.f32 	%f102, %f101, %f212;
	mov.u32 	%r26, _ZZ25default_function_kernel_1E14compute_shared;
	add.s32 	%r27, %r26, %r44;
	st.shared.f32 	[%r27], %f102;
	add.s32 	%r28, %r5, 1;
	mul.wide.u32 	%rd7, %r28, 4;
	add.s64 	%rd8, %rd1, %rd7;
	ld.global.nc.f32 	%f6, [%rd8];
	abs.f32 	%f103, %f6;
	mov.f32 	%f104, 0f3F800000;
	sub.f32 	%f105, %f104, %f103;
	rcp.approx.ftz.f32 	%f106, %f105;
	add.f32 	%f107, %f106, %f106;
	mul.f32 	%f108, %f103, %f107;
	setp.gt.f32 	%p5, %f103, 0f7E800000;
	selp.f32 	%f7, 0fC0000000, %f108, %p5;
	add.rz.f32 	%f109, %f7, %f104;
	mov.b32 	%r29, %f109;
	add.s32 	%r30, %r29, -1061158912;
	and.b32  	%r31, %r30, -8388608;
	mov.b32 	%r7, %f7;
	sub.s32 	%r32, %r7, %r31;
	mov.b32 	%f110, %r32;
	sub.s32 	%r33, 1082130432, %r31;
	mov.b32 	%f111, %r33;
	fma.rn.f32 	%f112, %f111, 0f3E800000, 0fBF800000;
	add.f32 	%f113, %f112, %f110;
	cvt.rn.f32.s32 	%f114, %r31;
	mul.f32 	%f115, %f114, 0f34000000;
	fma.rn.f32 	%f116, %f113, 0fBD39BF78, 0f3DD80012;
	fma.rn.f32 	%f117, %f116, %f113, 0fBE0778E0;
	fma.rn.f32 	%f118, %f117, %f113, 0f3E146475;
	fma.rn.f32 	%f119, %f118, %f113, 0fBE2A68DD;
	fma.rn.f32 	%f120, %f119, %f113, 0f3E4CAF9E;
	fma.rn.f32 	%f121, %f120, %f113, 0fBE800042;
	fma.rn.f32 	%f122, %f121, %f113, 0f3EAAAAE6;
	fma.rn.f32 	%f123, %f122, %f113, 0fBF000000;
	mul.f32 	%f124, %f113, %f123;
	fma.rn.f32 	%f125, %f124, %f113, %f113;
	fma.rn.f32 	%f213, %f115, 0f3F317218, %f125;
	setp.lt.u32 	%p6, %r7, 2139095040;
	@%p6 bra 	$L__BB3_5;
	setp.gt.s32 	%p7, %r7, -1082130432;
	fma.rn.f32 	%f126, %f7, 0f7F800000, 0f7F800000;
	selp.f32 	%f127, %f126, %f213, %p7;
	setp.eq.f32 	%p8, %f7, 0f00000000;
	selp.f32 	%f213, 0f80000000, %f127, %p8;
$L__BB3_5:
	mov.f32 	%f128, 0f3F000000;
	copysign.f32 	%f129, %f6, %f128;
	mul.f32 	%f130, %f129, %f213;
	add.s32 	%r35, %r26, %r45;
	st.shared.f32 	[%r35], %f130;
	add.s32 	%r45, %r45, 8;
	add.s32 	%r44, %r44, 8;
	add.s32 	%r43, %r43, 2;
	setp.ne.s32 	%p9, %r45, 644;
	@%p9 bra 	$L__BB3_1;
	cvta.to.global.u64 	%rd9, %rd3;
	ld.global.nc.f32 	%f132, [%rd9];
	st.shared.f32 	[_ZZ25default_function_kernel_1E11ph_7_shared], %f132;
	ld.global.nc.f32 	%f133, [%rd9+4];
	st.shared.f32 	[_ZZ25default_function_kernel_1E11ph_7_shared+4], %f133;
	ld.global.nc.f32 	%f134, [%rd9+8];
	st.shared.f32 	[_ZZ25default_function_kernel_1E11ph_7_shared+8], %f134;
	ld.global.nc.f32 	%f135, [%rd9+12];
	st.shared.f32 	[_ZZ25default_function_kernel_1E11ph_7_shared+12], %f135;
	ld.global.nc.f32 	%f136, [%rd9+16];
	st.shared.f32 	[_ZZ25default_function_kernel_1E11ph_7_shared+16], %f136;
	ld.global.nc.f32 	%f137, [%rd9+20];
	st.shared.f32 	[_ZZ25default_function_kernel_1E11ph_7_shared+20], %f137;
	ld.global.nc.f32 	%f138, [%rd9+24];
	st.shared.f32 	[_ZZ25default_function_kernel_1E11ph_7_shared+24], %f138;
	ld.global.nc.f32 	%f139, [%rd9+28];
	st.shared.f32 	[_ZZ25default_function_kernel_1E11ph_7_shared+28], %f139;
	ld.global.nc.f32 	%f140, [%rd9+32];
	st.shared.f32 	[_ZZ25default_function_kernel_1E11ph_7_shared+32], %f140;
	ld.global.nc.f32 	%f141, [%rd9+36];
	st.shared.f32 	[_ZZ25default_function_kernel_1E11ph_7_shared+36], %f141;
	ld.global.nc.f32 	%f142, [%rd9+40];
	st.shared.f32 	[_ZZ25default_function_kernel_1E11ph_7_shared+40], %f142;
	ld.global.nc.f32 	%f143, [%rd9+44];
	st.shared.f32 	[_ZZ25default_function_kernel_1E11ph_7_shared+44], %f143;
	ld.global.nc.f32 	%f144, [%rd9+48];
	st.shared.f32 	[_ZZ25default_function_kernel_1E11ph_7_shared+48], %f144;
	ld.global.nc.f32 	%f145, [%rd9+52];
	st.shared.f32 	[_ZZ25default_function_kernel_1E11ph_7_shared+52], %f145;
	ld.global.nc.f32 	%f146, [%rd9+56];
	st.shared.f32 	[_ZZ25default_function_kernel_1E11ph_7_shared+56], %f146;
	ld.global.nc.f32 	%f147, [%rd9+60];
	st.shared.f32 	[_ZZ25default_function_kernel_1E11ph_7_shared+60], %f147;
	ld.global.nc.f32 	%f148, [%rd9+64];
	st.shared.f32 	[_ZZ25default_function_kernel_1E11ph_7_shared+64], %f148;
	ld.global.nc.f32 	%f149, [%rd9+68];
	st.shared.f32 	[_ZZ25default_function_kernel_1E11ph_7_shared+68], %f149;
	ld.global.nc.f32 	%f150, [%rd9+72];
	st.shared.f32 	[_ZZ25default_function_kernel_1E11ph_7_shared+72], %f150;
	ld.global.nc.f32 	%f151, [%rd9+76];
	st.shared.f32 	[_ZZ25default_function_kernel_1E11ph_7_shared+76], %f151;
	ld.global.nc.f32 	%f152, [%rd9+80];
	st.shared.f32 	[_ZZ25default_function_kernel_1E11ph_7_shared+80], %f152;
	ld.global.nc.f32 	%f153, [%rd9+84];
	st.shared.f32 	[_ZZ25default_function_kernel_1E11ph_7_shared+84], %f153;
	ld.global.nc.f32 	%f154, [%rd9+88];
	st.shared.f32 	[_ZZ25default_function_kernel_1E11ph_7_shared+88], %f154;
	ld.global.nc.f32 	%f155, [%rd9+92];
	st.shared.f32 	[_ZZ25default_function_kernel_1E11ph_7_shared+92], %f155;
	ld.global.nc.f32 	%f156, [%rd9+96];
	st.shared.f32 	[_ZZ25default_function_kernel_1E11ph_7_shared+96], %f156;
	ld.global.nc.f32 	%f157, [%rd9+100];
	st.shared.f32 	[_ZZ25default_function_kernel_1E11ph_7_shared+100], %f157;
	ld.global.nc.f32 	%f158, [%rd9+104];
	st.shared.f32 	[_ZZ25default_function_kernel_1E11ph_7_shared+104], %f158;
	ld.global.nc.f32 	%f159, [%rd9+108];
	st.shared.f32 	[_ZZ25default_function_kernel_1E11ph_7_shared+108], %f159;
	ld.global.nc.f32 	%f160, [%rd9+112];
	st.shared.f32 	[_ZZ25default_function_kernel_1E11ph_7_shared+112], %f160;
	ld.global.nc.f32 	%f161, [%rd9+116];
	st.shared.f32 	[_ZZ25default_function_kernel_1E11ph_7_shared+116], %f161;
	ld.global.nc.f32 	%f162, [%rd9+120];
	st.shared.f32 	[_ZZ25default_function_kernel_1E11ph_7_shared+120], %f162;
	ld.global.nc.f32 	%f163, [%rd9+124];
	st.shared.f32 	[_ZZ25default_function_kernel_1E11ph_7_shared+124], %f163;
	ld.global.nc.f32 	%f164, [%rd9+128];
	st.shared.f32 	[_ZZ25default_function_kernel_1E11ph_7_shared+128], %f164;
	ld.global.nc.f32 	%f165, [%rd9+132];
	st.shared.f32 	[_ZZ25default_function_kernel_1E11ph_7_shared+132], %f165;
	ld.global.nc.f32 	%f166, [%rd9+136];
	st.shared.f32 	[_ZZ25default_function_kernel_1E11ph_7_shared+136], %f166;
	ld.global.nc.f32 	%f167, [%rd9+140];
	st.shared.f32 	[_ZZ25default_function_kernel_1E11ph_7_shared+140], %f167;
	ld.global.nc.f32 	%f168, [%rd9+144];
	st.shared.f32 	[_ZZ25default_function_kernel_1E11ph_7_shared+144], %f168;
	ld.global.nc.f32 	%f169, [%rd9+148];
	st.shared.f32 	[_ZZ25default_function_kernel_1E11ph_7_shared+148], %f169;
	ld.global.nc.f32 	%f170, [%rd9+152];
	st.shared.f32 	[_ZZ25default_function_kernel_1E11ph_7_shared+152], %f170;
	ld.global.nc.f32 	%f171, [%rd9+156];
	st.shared.f32 	[_ZZ25default_function_kernel_1E11ph_7_shared+156], %f171;
	bar.sync 	0;
	mov.f32 	%f214, 0f00000000;
	mov.b32 	%r46, 320;
	mov.f32 	%f215, %f214;
	mov.f32 	%f216, %f214;
	mov.f32 	%f217, %f214;
	mov.f32 	%f218, %f214;
	mov.f32 	%f219, %f214;
	mov.f32 	%f220, %f214;
	mov.f32 	%f221, %f214;
	mov.f32 	%f222, %f214;
	mov.f32 	%f223, %f214;
	mov.f32 	%f224, %f214;
	mov.f32 	%f225, %f214;
	mov.f32 	%f226, %f214;
	mov.f32 	%f227, %f214;
	mov.f32 	%f228, %f214;
	mov.f32 	%f229, %f214;
	mov.f32 	%f230, %f214;
	mov.f32 	%f231, %f214;
	mov.f32 	%f232, %f214;
	mov.f32 	%f233, %f214;
	mov.f32 	%f234, %f214;
	mov.f32 	%f235, %f214;
	mov.f32 	%f236, %f214;
	mov.f32 	%f237, %f214;
	mov.f32 	%f238, %f214;
	mov.f32 	%f239, %f214;
	mov.f32 	%f240, %f214;
	mov.f32 	%f241, %f214;
	mov.f32 	%f242, %f214;
	mov.f32 	%f243, %f214;
	mov.f32 	%f244, %f214;
	mov.f32 	%f245, %f214;
$L__BB3_7:
	mov.u32 	%r37, _ZZ25default_function_kernel_1E11ph_7_shared;
	add.s32 	%r38, %r37, %r46;
	ld.shared.f32 	%f172, [%r38+-200];
	ld.shared.f32 	%f173, [%r38+-240];
	ld.shared.f32 	%f174, [%r38+-280];
	ld.shared.f32 	%f175, [%r38+-320];
	mov.u32 	%r39, _ZZ25default_function_kernel_1E14compute_shared;
	add.s32 	%r40, %r39, %r46;
	ld.shared.f32 	%f176, [%r40+-320];
	fma.rn.f32 	%f245, %f176, %f175, %f245;
	ld.shared.f32 	%f177, [%r40+-160];
	fma.rn.f32 	%f237, %f177, %f174, %f237;
	ld.shared.f32 	%f178, [%r40];
	fma.rn.f32 	%f229, %f178, %f173, %f229;
	ld.shared.f32 	%f179, [%r40+160];
	fma.rn.f32 	%f221, %f179, %f172, %f221;
	ld.shared.f32 	%f180, [%r40+-300];
	fma.rn.f32 	%f244, %f180, %f175, %f244;
	ld.shared.f32 	%f181, [%r40+-140];
	fma.rn.f32 	%f236, %f181, %f174, %f236;
	ld.shared.f32 	%f182, [%r40+20];
	fma.rn.f32 	%f228, %f182, %f173, %f228;
	ld.shared.f32 	%f183, [%r40+180];
	fma.rn.f32 	%f220, %f183, %f172, %f220;
	ld.shared.f32 	%f184, [%r40+-280];
	fma.rn.f32 	%f243, %f184, %f175, %f243;
	ld.shared.f32 	%f185, [%r40+-120];
	fma.rn.f32 	%f235, %f185, %f174, %f235;
	ld.shared.f32 	%f186, [%r40+40];
	fma.rn.f32 	%f227, %f186, %f173, %f227;
	ld.shared.f32 	%f187, [%r40+200];
	fma.rn.f32 	%f219, %f187, %f172, %f219;
	ld.shared.f32 	%f188, [%r40+-260];
	fma.rn.f32 	%f242, %f188, %f175, %f242;
	ld.shared.f32 	%f189, [%r40+-100];
	fma.rn.f32 	%f234, %f189, %f174, %f234;
	ld.shared.f32 	%f190, [%r40+60];
	fma.rn.f32 	%f226, %f190, %f173, %f226;
	ld.shared.f32 	%f191, [%r40+220];
	fma.rn.f32 	%f218, %f191, %f172, %f218;
	ld.shared.f32 	%f192, [%r38+-180];
	ld.shared.f32 	%f193, [%r38+-220];
	ld.shared.f32 	%f194, [%r38+-260];
	ld.shared.f32 	%f195, [%r38+-300];
	ld.shared.f32 	%f196, [%r40+-240];
	fma.rn.f32 	%f241, %f196, %f195, %f241;
	ld.shared.f32 	%f197, [%r40+-80];
	fma.rn.f32 	%f233, %f197, %f194, %f233;
	ld.shared.f32 	%f198, [%r40+80];
	fma.rn.f32 	%f225, %f198, %f193, %f225;
	ld.shared.f32 	%f199, [%r40+240];
	fma.rn.f32 	%f217, %f199, %f192, %f217;
	ld.shared.f32 	%f200, [%r40+-220];
	fma.rn.f32 	%f240, %f200, %f195, %f240;
	ld.shared.f32 	%f201, [%r40+-60];
	fma.rn.f32 	%f232, %f201, %f194, %f232;
	ld.shared.f32 	%f202, [%r40+100];
	fma.rn.f32 	%f224, %f202, %f193, %f224;
	ld.shared.f32 	%f203, [%r40+260];
	fma.rn.f32 	%f216, %f203, %f192, %f216;
	ld.shared.f32 	%f204, [%r40+-200];
	fma.rn.f32 	%f239, %f204, %f195, %f239;
	ld.shared.f32 	%f205, [%r40+-40];
	fma.rn.f32 	%f231, %f205, %f194, %f231;
	ld.shared.f32 	%f206, [%r40+120];
	fma.rn.f32 	%f223, %f206, %f193, %f223;
	ld.shared.f32 	%f207, [%r40+280];
	fma.rn.f32 	%f215, %f207, %f192, %f215;
	ld.shared.f32 	%f208, [%r40+-180];
	fma.rn.f32 	%f238, %f208, %f195, %f238;
	ld.shared.f32 	%f209, [%r40+-20];
	fma.rn.f32 	%f230, %f209, %f194, %f230;
	ld.shared.f32 	%f210, [%r40+140];
	fma.rn.f32 	%f222, %f210, %f193, %f222;
	ld.shared.f32 	%f211, [%r40+300];
	fma.rn.f32 	%f214, %f211, %f192, %f214;
	add.s32 	%r46, %r46, 4;
	setp.ne.s32 	%p10, %r46, 340;
	@%p10 bra 	$L__BB3_7;
	ld.param.u64 	%rd13, [default_function_kernel_1_param_0];
	cvta.to.global.u64 	%rd10, %rd13;
	mov.u32 	%r41, %ctaid.x;
	shl.b32 	%r42, %r41, 2;
	mul.wide.u32 	%rd11, %r42, 4;
	add.s64 	%rd12, %rd10, %rd11;
	st.global.f32 	[%rd12], %f245;
	st.global.f32 	[%rd12+64], %f237;
	st.global.f32 	[%rd12+128], %f229;
	st.global.f32 	[%rd12+192], %f221;
	st.global.f32 	[%rd12+4], %f244;
	st.global.f32 	[%rd12+68], %f236;
	st.global.f32 	[%rd12+132], %f228;
	st.global.f32 	[%rd12+196], %f220;
	st.global.f32 	[%rd12+8], %f243;
	st.global.f32 	[%rd12+72], %f235;
	st.global.f32 	[%rd12+136], %f227;
	st.global.f32 	[%rd12+200], %f219;
	st.global.f32 	[%rd12+12], %f242;
	st.global.f32 	[%rd12+76], %f234;
	st.global.f32 	[%rd12+140], %f226;
	st.global.f32 	[%rd12+204], %f218;
	st.global.f32 	[%rd12+32], %f241;
	st.global.f32 	[%rd12+96], %f233;
	st.global.f32 	[%rd12+160], %f225;
	st.global.f32 	[%rd12+224], %f217;
	st.global.f32 	[%rd12+36], %f240;
	st.global.f32 	[%rd12+100], %f232;
	st.global.f32 	[%rd12+164], %f224;
	st.global.f32 	[%rd12+228], %f216;
	st.global.f32 	[%rd12+40], %f239;
	st.global.f32 	[%rd12+104], %f231;
	st.global.f32 	[%rd12+168], %f223;
	st.global.f32 	[%rd12+232], %f215;
	st.global.f32 	[%rd12+44], %f238;
	st.global.f32 	[%rd12+108], %f230;
	st.global.f32 	[%rd12+172], %f222;
	st.global.f32 	[%rd12+236], %f214;
	ret;

}


// ===== COMPILED SASS (sm_100) =====

	.target	sm_100

	.elftype	@"ET_EXEC"


//--------------------- .note.nv.tkinfo           --------------------------
	.section	.note.nv.tkinfo,"",@"SHT_NOTE"
	.sectionflags	@"SHF_NOTE_NV_TKINFO"
	.tkinfo
        /*0018*/ 	.word	0x00000002
        /*0030*/ 	.string	""
        /*0030*/ 	.string	"ptxas"
        /*0030*/ 	.string	"Cuda compilation tools, release 13.0, V13.0.88"
        /*0030*/ 	.string	"Build cuda_13.0.r13.0/compiler.36424714_0"
        /*0030*/ 	.string	"-arch sm_100 -m 64 "



//--------------------- .note.nv.cuinfo           --------------------------
	.section	.note.nv.cuinfo,"",@"SHT_NOTE"
	.sectionflags	@"SHF_NOTE_NV_CUINFO"
        /*0018*/ 	.short	0x0002
        /*001a*/ 	.short	0x0064
        /*001c*/ 	.short	0x0082
	.zero		2


//--------------------- .nv.info                  --------------------------
	.section	.nv.info,"",@"SHT_CUDA_INFO"
	.align	4


	//----- nvinfo : EIATTR_REGCOUNT
	.align		4
        /*0000*/ 	.byte	0x04, 0x2f
        /*0002*/ 	.short	(.L_1 - .L_0)
	.align		4
.L_0:
        /*0004*/ 	.word	index@(default_function_kernel_2)
        /*0008*/ 	.word	0x0000000e


	//----- nvinfo : EIATTR_FRAME_SIZE
	.align		4
.L_1:
        /*000c*/ 	.byte	0x04, 0x11
        /*000e*/ 	.short	(.L_3 - .L_2)
	.align		4
.L_2:
        /*0010*/ 	.word	index@(default_function_kernel_2)
        /*0014*/ 	.word	0x00000000


	//----- nvinfo : EIATTR_REGCOUNT
	.align		4
.L_3:
        /*0018*/ 	.byte	0x04, 0x2f
        /*001a*/ 	.short	(.L_5 - .L_4)
	.align		4
.L_4:
        /*001c*/ 	.word	index@(default_function_kernel_3)
        /*0020*/ 	.word	0x0000000e


	//----- nvinfo : EIATTR_FRAME_SIZE
	.align		4
.L_5:
        /*0024*/ 	.byte	0x04, 0x11
        /*0026*/ 	.short	(.L_7 - .L_6)
	.align		4
.L_6:
        /*0028*/ 	.word	index@(default_function_kernel_3)
        /*002c*/ 	.word	0x00000000


	//----- nvinfo : EIATTR_REGCOUNT
	.align		4
.L_7:
        /*0030*/ 	.byte	0x04, 0x2f
        /*0032*/ 	.short	(.L_9 - .L_8)
	.align		4
.L_8:
        /*0034*/ 	.word	index@(default_function_kernel)
        /*0038*/ 	.word	0x0000000c


	//----- nvinfo : EIATTR_FRAME_SIZE
	.align		4
.L_9:
        /*003c*/ 	.byte	0x04, 0x11
        /*003e*/ 	.short	(.L_11 - .L_10)
	.align		4
.L_10:
        /*0040*/ 	.word	index@(default_function_kernel)
        /*0044*/ 	.word	0x00000000


	//----- nvinfo : EIATTR_REGCOUNT
	.align		4
.L_11:
        /*0048*/ 	.byte	0x04, 0x2f
        /*004a*/ 	.short	(.L_13 - .L_12)
	.align		4
.L_12:
        /*004c*/ 	.word	index@(default_function_kernel_1)
        /*0050*/ 	.word	0x00000030


	//----- nvinfo : EIATTR_FRAME_SIZE
	.align		4
.L_13:
        /*0054*/ 	.byte	0x04, 0x11
        /*0056*/ 	.short	(.L_15 - .L_14)
	.align		4
.L_14:
        /*0058*/ 	.word	index@(default_function_kernel_1)
        /*005c*/ 	.word	0x00000000


	//----- nvinfo : EIATTR_MIN_STACK_SIZE
	.align		4
.L_15:
        /*0060*/ 	.byte	0x04, 0x12
        /*0062*/ 	.short	(.L_17 - .L_16)
	.align		4
.L_16:
        /*0064*/ 	.word	index@(default_function_kernel_1)
        /*0068*/ 	.word	0x00000000


	//----- nvinfo : EIATTR_MIN_STACK_SIZE
	.align		4
.L_17:
        /*006c*/ 	.byte	0x04, 0x12
        /*006e*/ 	.short	(.L_19 - .L_18)
	.align		4
.L_18:
        /*0070*/ 	.word	index@(default_function_kernel)
        /*0074*/ 	.word	0x00000000


	//----- nvinfo : EIATTR_MIN_STACK_SIZE
	.align		4
.L_19:
        /*0078*/ 	.byte	0x04, 0x12
        /*007a*/ 	.short	(.L_21 - .L_20)
	.align		4
.L_20:
        /*007c*/ 	.word	index@(default_function_kernel_3)
        /*0080*/ 	.word	0x00000000


	//----- nvinfo : EIATTR_MIN_STACK_SIZE
	.align		4
.L_21:
        /*0084*/ 	.byte	0x04, 0x12
        /*0086*/ 	.short	(.L_23 - .L_22)
	.align		4
.L_22:
        /*0088*/ 	.word	index@(default_function_kernel_2)
        /*008c*/ 	.word	0x00000000
.L_23:


//--------------------- .nv.compat                --------------------------
	.section	.nv.compat,"",@"SHT_CUDA_COMPAT_INFO"
	.align	4
        /*0000*/ 	.byte	0x02, 0x09, 0x00, 0x00, 0x02, 0x02, 0x01, 0x00, 0x02, 0x05, 0x05, 0x00, 0x03, 0x07, 0x01, 0x01
        /*0010*/ 	.byte	0x02, 0x03, 0x00, 0x00, 0x02, 0x06, 0x01, 0x00, 0x04, 0x0b, 0x08, 0x00, 0x01, 0x00, 0x00, 0x00
        /*0020*/ 	.byte	0x00, 0x00, 0x00, 0x00


//--------------------- .nv.info.default_function_kernel_1 --------------------------
	.section	.nv.info.default_function_kernel_1,"",@"SHT_CUDA_INFO"
	.sectionflags	@""
	.align	4


	//----- nvinfo : EIATTR_CUDA_API_VERSION
	.align		4
        /*0000*/ 	.byte	0x04, 0x37
        /*0002*/ 	.short	(.L_25 - .L_24)
.L_24:
        /*0004*/ 	.word	0x00000082


	//----- nvinfo : EIATTR_KPARAM_INFO
	.align		4
.L_25:
        /*0008*/ 	.byte	0x04, 0x17
        /*000a*/ 	.short	(.L_27 - .L_26)
.L_26:
        /*000c*/ 	.word	0x00000000
        /*0010*/ 	.short	0x0002
        /*0012*/ 	.short	0x0010
        /*0014*/ 	.byte	0x00, 0xf5, 0x21, 0x00


	//----- nvinfo : EIATTR_KPARAM_INFO
	.align		4
.L_27:
        /*0018*/ 	.byte	0x04, 0x17
        /*001a*/ 	.short	(.L_29 - .L_28)
.L_28:
        /*001c*/ 	.word	0x00000000
        /*0020*/ 	.short	0x0001
        /*0022*/ 	.short	0x0008
        /*0024*/ 	.byte	0x00, 0xf5, 0x21, 0x00


	//----- nvinfo : EIATTR_KPARAM_INFO
	.align		4
.L_29:
        /*0028*/ 	.byte	0x04, 0x17
        /*002a*/ 	.short	(.L_31 - .L_30)
.L_30:
        /*002c*/ 	.word	0x00000000
        /*0030*/ 	.short	0x0000
        /*0032*/ 	.short	0x0000
        /*0034*/ 	.byte	0x00, 0xf5, 0x21, 0x00


	//----- nvinfo : EIATTR_SPARSE_MMA_MASK
	.align		4
.L_31:
        /*0038*/ 	.byte	0x03, 0x50
        /*003a*/ 	.short	0x0000


	//----- nvinfo : EIATTR_MAXREG_COUNT
	.align		4
        /*003c*/ 	.byte	0x03, 0x1b
        /*003e*/ 	.short	0x00ff


	//----- nvinfo : EIATTR_NUM_BARRIERS
	.align		4
        /*0040*/ 	.byte	0x02, 0x4c
        /*0042*/ 	.byte	0x01
	.zero		1


	//----- nvinfo : EIATTR_MERCURY_ISA_VERSION
	.align		4
        /*0044*/ 	.byte	0x03, 0x5f
        /*0046*/ 	.short	0x0101


	//----- nvinfo : EIATTR_VRC_CTA_INIT_COUNT
	.align		4
        /*0048*/ 	.byte	0x02, 0x4a
	.zero		1
	.zero		1


	//----- nvinfo : EIATTR_EXIT_INSTR_OFFSETS
	.align		4
        /*004c*/ 	.byte	0x04, 0x1c
        /*004e*/ 	.short	(.L_33 - .L_32)


	//   ....[0]....
.L_32:
        /*0050*/ 	.word	0x00001270


	//----- nvinfo : EIATTR_CBANK_PARAM_SIZE
	.align		4
.L_33:
        /*0054*/ 	.byte	0x03, 0x19
        /*0056*/ 	.short	0x0018


	//----- nvinfo : EIATTR_PARAM_CBANK
	.align		4
        /*0058*/ 	.byte	0x04, 0x0a
        /*005a*/ 	.short	(.L_35 - .L_34)
	.align		4
.L_34:
        /*005c*/ 	.word	index@(.nv.constant0.default_function_kernel_1)
        /*0060*/ 	.short	0x0380
        /*0062*/ 	.short	0x0018


	//----- nvinfo : EIATTR_SW_WAR
	.align		4
.L_35:
        /*0064*/ 	.byte	0x04, 0x36
        /*0066*/ 	.short	(.L_37 - .L_36)
.L_36:
        /*0068*/ 	.word	0x00000008
.L_37:


//--------------------- .nv.info.default_function_kernel --------------------------
	.section	.nv.info.default_function_kernel,"",@"SHT_CUDA_INFO"
	.sectionflags	@""
	.align	4


	//----- nvinfo : EIATTR_CUDA_API_VERSION
	.align		4
        /*0000*/ 	.byte	0x04, 0x37
        /*0002*/ 	.short	(.L_39 - .L_38)
.L_38:
        /*0004*/ 	.word	0x00000082


	//----- nvinfo : EIATTR_KPARAM_INFO
	.align		4
.L_39:
        /*0008*/ 	.byte	0x04, 0x17
        /*000a*/ 	.short	(.L_41 - .L_40)
.L_40:
        /*000c*/ 	.word	0x00000000
        /*0010*/ 	.short	0x0001
        /*0012*/ 	.short	0x0008
        /*0014*/ 	.byte	0x00, 0xf5, 0x21, 0x00


	//----- nvinfo : EIATTR_KPARAM_INFO
	.align		4
.L_41:
        /*0018*/ 	.byte	0x04, 0x17
        /*001a*/ 	.short	(.L_43 - .L_42)
.L_42:
        /*001c*/ 	.word	0x00000000
        /*0020*/ 	.short	0x0000
        /*0022*/ 	.short	0x0000
        /*0024*/ 	.byte	0x00, 0xf5, 0x21, 0x00


	//----- nvinfo : EIATTR_SPARSE_MMA_MASK
	.align		4
.L_43:
        /*0028*/ 	.byte	0x03, 0x50
        /*002a*/ 	.short	0x0000


	//----- nvinfo : EIATTR_MAXREG_COUNT
	.align		4
        /*002c*/ 	.byte	0x03, 0x1b
        /*002e*/ 	.short	0x00ff


	//----- nvinfo : EIATTR_MERCURY_ISA_VERSION
	.align		4
        /*0030*/ 	.byte	0x03, 0x5f
        /*0032*/ 	.short	0x0101


	//----- nvinfo : EIATTR_VRC_CTA_INIT_COUNT
	.align		4
        /*0034*/ 	.byte	0x02, 0x4a
	.zero		1
	.zero		1


	//----- nvinfo : EIATTR_EXIT_INSTR_OFFSETS
	.align		4
        /*0038*/ 	.byte	0x04, 0x1c
        /*003a*/ 	.short	(.L_45 - .L_44)


	//   ....[0]....
.L_44:
        /*003c*/ 	.word	0x00000340


	//----- nvinfo : EIATTR_MAX_THREADS
	.align		4
.L_45:
        /*0040*/ 	.byte	0x04, 0x05
        /*0042*/ 	.short	(.L_47 - .L_46)
.L_46:
        /*0044*/ 	.word	0x00000020
        /*0048*/ 	.word	0x00000001
        /*004c*/ 	.word	0x00000001


	//----- nvinfo : EIATTR_CBANK_PARAM_SIZE
	.align		4
.L_47:
        /*0050*/ 	.byte	0x03, 0x19
        /*0052*/ 	.short	0x0010


	//----- nvinfo : EIATTR_PARAM_CBANK
	.align		4
        /*0054*/ 	.byte	0x04, 0x0a
        /*0056*/ 	.short	(.L_49 - .L_48)
	.align		4
.L_48:
        /*0058*/ 	.word	index@(.nv.constant0.default_function_kernel)
        /*005c*/ 	.short	0x0380
        /*005e*/ 	.short	0x0010


	//----- nvinfo : EIATTR_SW_WAR
	.align		4
.L_49:
        /*0060*/ 	.byte	0x04, 0x36
        /*0062*/ 	.short	(.L_51 - .L_50)
.L_50:
        /*0064*/ 	.word	0x00000008
.L_51:


//--------------------- .nv.info.default_function_kernel_3 --------------------------
	.section	.nv.info.default_function_kernel_3,"",@"SHT_CUDA_INFO"
	.sectionflags	@""
	.align	4


	//----- nvinfo : EIATTR_CUDA_API_VERSION
	.align		4
        /*0000*/ 	.byte	0x04, 0x37
        /*0002*/ 	.short	(.L_53 - .L_52)
.L_52:
        /*0004*/ 	.word	0x00000082


	//----- nvinfo : EIATTR_KPARAM_INFO
	.align		4
.L_53:
        /*0008*/ 	.byte	0x04, 0x17
        /*000a*/ 	.short	(.L_55 - .L_54)
.L_54:
        /*000c*/ 	.word	0x00000000
        /*0010*/ 	.short	0x0002
        /*0012*/ 	.short	0x0010
        /*0014*/ 	.byte	0x00, 0xf5, 0x21, 0x00


	//----- nvinfo : EIATTR_KPARAM_INFO
	.align		4
.L_55:
        /*0018*/ 	.byte	0x04, 0x17
        /*001a*/ 	.short	(.L_57 - .L_56)
.L_56:
        /*001c*/ 	.word	0x00000000
        /*0020*/ 	.short	0x0001
        /*0022*/ 	.short	0x0008
        /*0024*/ 	.byte	0x00, 0xf5, 0x21, 0x00


	//----- nvinfo : EIATTR_KPARAM_INFO
	.align		4
.L_57:
        /*0028*/ 	.byte	0x04, 0x17
        /*002a*/ 	.short	(.L_59 - .L_58)
.L_58:
        /*002c*/ 	.word	0x00000000
        /*0030*/ 	.short	0x0000
        /*0032*/ 	.short	0x0000
        /*0034*/ 	.byte	0x00, 0xf5, 0x21, 0x00


	//----- nvinfo : EIATTR_SPARSE_MMA_MASK
	.align		4
.L_59:
        /*0038*/ 	.byte	0x03, 0x50
        /*003a*/ 	.short	0x0000


	//----- nvinfo : EIATTR_MAXREG_COUNT
	.align		4
        /*003c*/ 	.byte	0x03, 0x1b
        /*003e*/ 	.short	0x00ff


	//----- nvinfo : EIATTR_MERCURY_ISA_VERSION
	.align		4
        /*0040*/ 	.byte	0x03, 0x5f
        /*0042*/ 	.short	0x0101


	//----- nvinfo : EIATTR_VRC_CTA_INIT_COUNT
	.align		4
        /*0044*/ 	.byte	0x02, 0x4a
	.zero		1
	.zero		1


	//----- nvinfo : EIATTR_EXIT_INSTR_OFFSETS
	.align		4
        /*0048*/ 	.byte	0x04, 0x1c
        /*004a*/ 	.short	(.L_61 - .L_60)


	//   ....[0]....
.L_60:
        /*004c*/ 	.word	0x00000110


	//----- nvinfo : EIATTR_MAX_THREADS
	.align		4
.L_61:
        /*0050*/ 	.byte	0x04, 0x05
        /*0052*/ 	.short	(.L_63 - .L_62)
.L_62:
        /*0054*/ 	.word	0x00000040
        /*0058*/ 	.word	0x00000001
        /*005c*/ 	.word	0x00000001


	//----- nvinfo : EIATTR_CBANK_PARAM_SIZE
	.align		4
.L_63:
        /*0060*/ 	.byte	0x03, 0x19
        /*0062*/ 	.short	0x0018


	//----- nvinfo : EIATTR_PARAM_CBANK
	.align		4
        /*0064*/ 	.byte	0x04, 0x0a
        /*0066*/ 	.short	(.L_65 - .L_64)
	.align		4
.L_64:
        /*0068*/ 	.word	index@(.nv.constant0.default_function_kernel_3)
        /*006c*/ 	.short	0x0380
        /*006e*/ 	.short	0x0018


	//----- nvinfo : EIATTR_SW_WAR
	.align		4
.L_65:
        /*0070*/ 	.byte	0x04, 0x36
        /*0072*/ 	.short	(.L_67 - .L_66)
.L_66:
        /*0074*/ 	.word	0x00000008
.L_67:


//--------------------- .nv.info.default_function_kernel_2 --------------------------
	.section	.nv.info.default_function_kernel_2,"",@"SHT_CUDA_INFO"
	.sectionflags	@""
	.align	4


	//----- nvinfo : EIATTR_CUDA_API_VERSION
	.align		4
        /*0000*/ 	.byte	0x04, 0x37
        /*0002*/ 	.short	(.L_69 - .L_68)
.L_68:
        /*0004*/ 	.word	0x00000082


	//----- nvinfo : EIATTR_KPARAM_INFO
	.align		4
.L_69:
        /*0008*/ 	.byte	0x04, 0x17
        /*000a*/ 	.short	(.L_71 - .L_70)
.L_70:
        /*000c*/ 	.word	0x00000000
        /*0010*/ 	.short	0x0002
        /*0012*/ 	.short	0x0010
        /*0014*/ 	.byte	0x00, 0xf5, 0x21, 0x00


	//----- nvinfo : EIATTR_KPARAM_INFO
	.align		4
.L_71:
        /*0018*/ 	.byte	0x04, 0x17
        /*001a*/ 	.short	(.L_73 - .L_72)
.L_72:
        /*001c*/ 	.word	0x00000000
        /*0020*/ 	.short	0x0001
        /*0022*/ 	.short	0x0008
        /*0024*/ 	.byte	0x00, 0xf5, 0x21, 0x00


	//----- nvinfo : EIATTR_KPARAM_INFO
	.align		4
.L_73:
        /*0028*/ 	.byte	0x04, 0x17
        /*002a*/ 	.short	(.L_75 - .L_74)
.L_74:
        /*002c*/ 	.word	0x00000000
        /*0030*/ 	.short	0x0000
        /*0032*/ 	.short	0x0000
        /*0034*/ 	.byte	0x00, 0xf5, 0x21, 0x00


	//----- nvinfo : EIATTR_SPARSE_MMA_MASK
	.align		4
.L_75:
        /*0038*/ 	.byte	0x03, 0x50
        /*003a*/ 	.short	0x0000


	//----- nvinfo : EIATTR_MAXREG_COUNT
	.align		4
        /*003c*/ 	.byte	0x03, 0x1b
        /*003e*/ 	.short	0x00ff


	//----- nvinfo : EIATTR_MERCURY_ISA_VERSION
	.align		4
        /*0040*/ 	.byte	0x03, 0x5f
        /*0042*/ 	.short	0x0101


	//----- nvinfo : EIATTR_VRC_CTA_INIT_COUNT
	.align		4
        /*0044*/ 	.byte	0x02, 0x4a
	.zero		1
	.zero		1


	//----- nvinfo : EIATTR_EXIT_INSTR_OFFSETS
	.align		4
        /*0048*/ 	.byte	0x04, 0x1c
        /*004a*/ 	.short	(.L_77 - .L_76)


	//   ....[0]....
.L_76:
        /*004c*/ 	.word	0x00000380


	//----- nvinfo : EIATTR_MAX_THREADS
	.align		4
.L_77:
        /*0050*/ 	.byte	0x04, 0x05
        /*0052*/ 	.short	(.L_79 - .L_78)
.L_78:
        /*0054*/ 	.word	0x00000020
        /*0058*/ 	.word	0x00000001
        /*005c*/ 	.word	0x00000001


	//----- nvinfo : EIATTR_CBANK_PARAM_SIZE
	.align		4
.L_79:
        /*0060*/ 	.byte	0x03, 0x19
        /*0062*/ 	.short	0x0018


	//----- nvinfo : EIATTR_PARAM_CBANK
	.align		4
        /*0064*/ 	.byte	0x04, 0x0a
        /*0066*/ 	.short	(.L_81 - .L_80)
	.align		4
.L_80:
        /*0068*/ 	.word	index@(.nv.constant0.default_function_kernel_2)
        /*006c*/ 	.short	0x0380
        /*006e*/ 	.short	0x0018


	//----- nvinfo : EIATTR_SW_WAR
	.align		4
.L_81:
        /*0070*/ 	.byte	0x04, 0x36
        /*0072*/ 	.short	(.L_83 - .L_82)
.L_82:
        /*0074*/ 	.word	0x00000008
.L_83:


//--------------------- .nv.callgraph             --------------------------
	.section	.nv.callgraph,"",@"SHT_CUDA_CALLGRAPH"
	.align	4
	.sectionentsize	8
	.align		4
        /*0000*/ 	.word	0x00000000
	.align		4
        /*0004*/ 	.word	0xffffffff
	.align		4
        /*0008*/ 	.word	0x00000000
	.align		4
        /*000c*/ 	.word	0xfffffffe
	.align		4
        /*0010*/ 	.word	0x00000000
	.align		4
        /*0014*/ 	.word	0xfffffffd
	.align		4
        /*0018*/ 	.word	0x00000000
	.align		4
        /*001c*/ 	.word	0xfffffffc


//--------------------- .text.default_function_kernel_1 --------------------------
	.section	.text.default_function_kernel_1,"ax",@progbits
	.align	128
        .global         default_function_kernel_1
        .type           default_function_kernel_1,@function
        .size           default_function_kernel_1,(.L_x_6 - default_function_kernel_1)
        .other          default_function_kernel_1,@"STO_CUDA_ENTRY STV_DEFAULT"
default_function_kernel_1:
.text.default_function_kernel_1:
[----:B------:R-:W-:Y:S01]  /*0000*/  LDC R1, c[0x0][0x37c] ;  /* 0x0000df00ff017b82 */ /* 0x000fe20000000800 */
[----:B------:R-:W0:Y:S07]  /*0010*/  S2R R0, SR_CTAID.X ;  /* 0x0000000000007919 */ /* 0x000e2e0000002500 */
[----:B------:R-:W1:Y:S01]  /*0020*/  LDC.64 R2, c[0x0][0x388] ;  /* 0x0000e200ff027b82 */ /* 0x000e620000000a00 */
[----:B------:R-:W-:Y:S01]  /*0030*/  HFMA2 R6, -RZ, RZ, 0, 2.384185791015625e-07 ;  /* 0x00000004ff067431 */ /* 0x000fe200000001ff */
[----:B------:R-:W-:Y:S01]  /*0040*/  MOV R5, RZ ;  /* 0x000000ff00057202 */ /* 0x000fe20000000f00 */
[----:B------:R-:W2:Y:S01]  /*0050*/  LDCU.64 UR8, c[0x0][0x358] ;  /* 0x00006b00ff0877ac */ /* 0x000ea20008000a00 */
[----:B------:R-:W-:-:S07]  /*0060*/  MOV R4, 0xffffff60 ;  /* 0xffffff6000047802 */ /* 0x000fce0000000f00 */
.L_x_0:
[----:B------:R-:W-:-:S04]  /*0070*/  IADD3 R7, PT, PT, R4, 0xa0, RZ ;  /* 0x000000a004077810 */ /* 0x000fc80007ffe0ff */
[----:B------:R-:W-:-:S05]  /*0080*/  PRMT R8, R7, 0x9910, RZ ;  /* 0x0000991007087816 */ /* 0x000fca00000000ff */
[----:B------:R-:W-:-:S05]  /*0090*/  IMAD R8, R8, 0xcd, RZ ;  /* 0x000000cd08087824 */ /* 0x000fca00078e02ff */
[----:B------:R-:W-:-:S04]  /*00a0*/  LOP3.LUT R8, R8, 0xffff, RZ, 0xc0, !PT ;  /* 0x0000ffff08087812 */ /* 0x000fc800078ec0ff */
[----:B------:R-:W-:-:S04]  /*00b0*/  SHF.R.U32.HI R8, RZ, 0xc, R8 ;  /* 0x0000000cff087819 */ /* 0x000fc80000011608 */
[C---:B------:R-:W-:Y:S02]  /*00c0*/  PRMT R9, R8.reuse, 0x9910, RZ ;  /* 0x0000991008097816 */ /* 0x040fe400000000ff */
[----:B------:R-:W-:-:S03]  /*00d0*/  LOP3.LUT R8, R8, 0xffff, RZ, 0xc0, !PT ;  /* 0x0000ffff08087812 */ /* 0x000fc600078ec0ff */
[----:B------:R-:W-:-:S05]  /*00e0*/  IMAD R9, R9, 0x14, RZ ;  /* 0x0000001409097824 */ /* 0x000fca00078e02ff */
[----:B------:R-:W-:-:S04]  /*00f0*/  IADD3 R9, PT, PT, RZ, -R9, RZ ;  /* 0x80000009ff097210 */ /* 0x000fc80007ffe0ff */
[----:B------:R-:W-:-:S04]  /*0100*/  PRMT R10, R9, 0x7710, RZ ;  /* 0x00007710090a7816 */ /* 0x000fc800000000ff */
[----:B------:R-:W-:-:S04]  /*0110*/  IADD3 R7, PT, PT, R7, R10, RZ ;  /* 0x0000000a07077210 */ /* 0x000fc80007ffe0ff */
[----:B------:R-:W-:-:S05]  /*0120*/  LOP3.LUT R7, R7, 0xff, RZ, 0xc0, !PT ;  /* 0x000000ff07077812 */ /* 0x000fca00078ec0ff */
[----:B0-----:R-:W-:-:S04]  /*0130*/  IMAD R7, R0, 0x14, R7 ;  /* 0x0000001400077824 */ /* 0x001fc800078e0207 */
[----:B------:R-:W-:-:S04]  /*0140*/  IMAD R7, R8, 0x28, R7 ;  /* 0x0000002808077824 */ /* 0x000fc800078e0207 */
[C---:B-1----:R-:W-:Y:S01]  /*0150*/  IMAD.WIDE.U32 R10, R7.reuse, 0x4, R2 ;  /* 0x00000004070a7825 */ /* 0x042fe200078e0002 */
[----:B------:R-:W-:-:S04]  /*0160*/  IADD3 R9, PT, PT, R7, 0x1, RZ ;  /* 0x0000000107097810 */ /* 0x000fc80007ffe0ff */
[----:B--2---:R-:W2:Y:S01]  /*0170*/  LDG.E.CONSTANT R7, desc[UR8][R10.64] ;  /* 0x000000080a077981 */ /* 0x004ea2000c1e9900 */
[----:B------:R-:W-:-:S06]  /*0180*/  IMAD.WIDE.U32 R8, R9, 0x4, R2 ;  /* 0x0000000409087825 */ /* 0x000fcc00078e0002 */
[----:B------:R-:W3:Y:S01]  /*0190*/  LDG.E.CONSTANT R8, desc[UR8][R8.64] ;  /* 0x0000000808087981 */ /* 0x000ee2000c1e9900 */
[----:B------:R-:W-:Y:S01]  /*01a0*/  MOV R17, 0x3e800000 ;  /* 0x3e80000000117802 */ /* 0x000fe20000000f00 */
[----:B------:R-:W0:Y:S01]  /*01b0*/  S2UR UR5, SR_CgaCtaId ;  /* 0x00000000000579c3 */ /* 0x000e220000008800 */
[----:B------:R-:W-:Y:S01]  /*01c0*/  MOV R18, 0x3d39bf78 ;  /* 0x3d39bf7800127802 */ /* 0x000fe20000000f00 */
[----:B------:R-:W-:Y:S01]  /*01d0*/  UMOV UR4, 0x400 ;  /* 0x0000040000047882 */ /* 0x000fe20000000000 */
[----:B------:R-:W-:Y:S01]  /*01e0*/  IADD3 R4, PT, PT, R4, 0x2, RZ ;  /* 0x0000000204047810 */ /* 0x000fe20007ffe0ff */
[----:B0-----:R-:W-:Y:S01]  /*01f0*/  ULEA UR6, UR5, UR4, 0x18 ;  /* 0x0000000405067291 */ /* 0x001fe2000f8ec0ff */
[C---:B--2---:R-:W-:Y:S01]  /*0200*/  FADD R12, -|R7|.reuse, 1 ;  /* 0x3f800000070c7421 */ /* 0x044fe20000000300 */
[----:B------:R-:W-:-:S05]  /*0210*/  FSETP.GT.AND P0, PT, |R7|, 8.50705917302346158658e+37, PT ;  /* 0x7e8000000700780b */ /* 0x000fca0003f04200 */
[----:B------:R-:W0:Y:S01]  /*0220*/  MUFU.RCP R12, R12 ;  /* 0x0000000c000c7308 */ /* 0x000e220000001000 */
[C---:B---3--:R-:W-:Y:S01]  /*0230*/  FADD R13, -|R8|.reuse, 1 ;  /* 0x3f800000080d7421 */ /* 0x048fe20000000300 */
[----:B------:R-:W-:-:S06]  /*0240*/  FSETP.GT.AND P1, PT, |R8|, 8.50705917302346158658e+37, PT ;  /* 0x7e8000000800780b */ /* 0x000fcc0003f24200 */
[----:B------:R-:W1:Y:S01]  /*0250*/  MUFU.RCP R13, R13 ;  /* 0x0000000d000d7308 */ /* 0x000e620000001000 */
[----:B0-----:R-:W-:-:S04]  /*0260*/  FADD R14, R12, R12 ;  /* 0x0000000c0c0e7221 */ /* 0x001fc80000000000 */
[----:B------:R-:W-:Y:S01]  /*0270*/  FMUL R14, |R7|, R14 ;  /* 0x0000000e070e7220 */ /* 0x000fe20000400200 */
[----:B-1----:R-:W-:-:S04]  /*0280*/  FADD R15, R13, R13 ;  /* 0x0000000d0d0f7221 */ /* 0x002fc80000000000 */
[----:B------:R-:W-:Y:S01]  /*0290*/  FSEL R9, R14, -2, !P0 ;  /* 0xc00000000e097808 */ /* 0x000fe20004000000 */
[----:B------:R-:W-:-:S03]  /*02a0*/  FMUL R10, |R8|, R15 ;  /* 0x0000000f080a7220 */ /* 0x000fc60000400200 */
[C---:B------:R-:W-:Y:S01]  /*02b0*/  ISETP.GE.U32.AND P0, PT, R9.reuse, 0x7f800000, PT ;  /* 0x7f8000000900780c */ /* 0x040fe20003f06070 */
[----:B------:R-:W-:Y:S01]  /*02c0*/  FADD.RZ R11, R9, 1 ;  /* 0x3f800000090b7421 */ /* 0x000fe2000000c000 */
[----:B------:R-:W-:-:S04]  /*02d0*/  FSEL R10, R10, -2, !P1 ;  /* 0xc00000000a0a7808 */ /* 0x000fc80004800000 */
[----:B------:R-:W-:Y:S02]  /*02e0*/  IADD3 R11, PT, PT, R11, -0x3f400000, RZ ;  /* 0xc0c000000b0b7810 */ /* 0x000fe40007ffe0ff */
[C---:B------:R-:W-:Y:S01]  /*02f0*/  ISETP.GE.U32.AND P1, PT, R10.reuse, 0x7f800000, PT ;  /* 0x7f8000000a00780c */ /* 0x040fe20003f26070 */
[C---:B------:R-:W-:Y:S01]  /*0300*/  FADD.RZ R12, R10.reuse, 1 ;  /* 0x3f8000000a0c7421 */ /* 0x040fe2000000c000 */
[----:B------:R-:W-:Y:S02]  /*0310*/  ISETP.GT.AND P4, PT, R9, -0x40800000, P0 ;  /* 0xbf8000000900780c */ /* 0x000fe40000784270 */
[----:B------:R-:W-:Y:S02]  /*0320*/  ISETP.GT.AND P2, PT, R10, -0x40800000, P1 ;  /* 0xbf8000000a00780c */ /* 0x000fe40000f44270 */
[----:B------:R-:W-:Y:S02]  /*0330*/  IADD3 R13, PT, PT, R12, -0x3f400000, RZ ;  /* 0xc0c000000c0d7810 */ /* 0x000fe40007ffe0ff */
[----:B------:R-:W-:-:S02]  /*0340*/  LOP3.LUT R12, R11, 0xff800000, RZ, 0xc0, !PT ;  /* 0xff8000000b0c7812 */ /* 0x000fc400078ec0ff */
[----:B------:R-:W-:Y:S02]  /*0350*/  LOP3.LUT R15, R13, 0xff800000, RZ, 0xc0, !PT ;  /* 0xff8000000d0f7812 */ /* 0x000fe400078ec0ff */
[----:B------:R-:W-:Y:S02]  /*0360*/  IADD3 R13, PT, PT, -R12, 0x40800000, RZ ;  /* 0x408000000c0d7810 */ /* 0x000fe40007ffe1ff */
[----:B------:R-:W-:Y:S02]  /*0370*/  IADD3 R16, PT, PT, -R15, 0x40800000, RZ ;  /* 0x408000000f107810 */ /* 0x000fe40007ffe1ff */
[-C--:B------:R-:W-:Y:S01]  /*0380*/  IADD3 R11, PT, PT, R9, -R12.reuse, RZ ;  /* 0x8000000c090b7210 */ /* 0x080fe20007ffe0ff */
[----:B------:R-:W-:Y:S01]  /*0390*/  FFMA R14, R13, R17, -1 ;  /* 0xbf8000000d0e7423 */ /* 0x000fe20000000011 */
[----:B------:R-:W-:Y:S01]  /*03a0*/  IADD3 R13, PT, PT, R10, -R15, RZ ;  /* 0x8000000f0a0d7210 */ /* 0x000fe20007ffe0ff */
[----:B------:R-:W-:Y:S01]  /*03b0*/  FFMA R16, R16, R17, -1 ;  /* 0xbf80000010107423 */ /* 0x000fe20000000011 */
[----:B------:R-:W-:Y:S01]  /*03c0*/  I2FP.F32.S32 R12, R12 ;  /* 0x0000000c000c7245 */ /* 0x000fe20000201400 */
[----:B------:R-:W-:Y:S01]  /*03d0*/  FADD R11, R11, R14 ;  /* 0x0000000e0b0b7221 */ /* 0x000fe20000000000 */
[----:B------:R-:W-:Y:S01]  /*03e0*/  I2FP.F32.S32 R15, R15 ;  /* 0x0000000f000f7245 */ /* 0x000fe20000201400 */
[----:B------:R-:W-:Y:S01]  /*03f0*/  FADD R13, R13, R16 ;  /* 0x000000100d0d7221 */ /* 0x000fe20000000000 */
[----:B------:R-:W-:Y:S01]  /*0400*/  @P0 FSETP.NEU.AND P3, PT, R9, RZ, PT ;  /* 0x000000ff0900020b */ /* 0x000fe20003f6d000 */
[-C--:B------:R-:W-:Y:S01]  /*0410*/  FFMA R14, R11, -R18.reuse, 0.10546888411045074463 ;  /* 0x3dd800120b0e7423 */ /* 0x080fe20000000812 */
[----:B------:R-:W-:Y:S01]  /*0420*/  FMUL R12, R12, 1.1920928955078125e-07 ;  /* 0x340000000c0c7820 */ /* 0x000fe20000400000 */
[----:B------:R-:W-:Y:S01]  /*0430*/  FFMA R16, R13, -R18, 0.10546888411045074463 ;  /* 0x3dd800120d107423 */ /* 0x000fe20000000812 */
[----:B------:R-:W-:Y:S01]  /*0440*/  FMUL R15, R15, 1.1920928955078125e-07 ;  /* 0x340000000f0f7820 */ /* 0x000fe20000400000 */
[----:B------:R-:W-:-:S02]  /*0450*/  FFMA R14, R11, R14, -0.13229703903198242188 ;  /* 0xbe0778e00b0e7423 */ /* 0x000fc4000000000e */
[----:B------:R-:W-:Y:S02]  /*0460*/  FFMA R16, R13, R16, -0.13229703903198242188 ;  /* 0xbe0778e00d107423 */ /* 0x000fe40000000010 */
[----:B------:R-:W-:Y:S02]  /*0470*/  FFMA R14, R11, R14, 0.14491446316242218018 ;  /* 0x3e1464750b0e7423 */ /* 0x000fe4000000000e */
[----:B------:R-:W-:Y:S02]  /*0480*/  FFMA R16, R13, R16, 0.14491446316242218018 ;  /* 0x3e1464750d107423 */ /* 0x000fe40000000010 */
[----:B------:R-:W-:Y:S02]  /*0490*/  FFMA R14, R11, R14, -0.16641564667224884033 ;  /* 0xbe2a68dd0b0e7423 */ /* 0x000fe4000000000e */
[----:B------:R-:W-:Y:S02]  /*04a0*/  FFMA R16, R13, R16, -0.16641564667224884033 ;  /* 0xbe2a68dd0d107423 */ /* 0x000fe40000000010 */
[----:B------:R-:W-:-:S02]  /*04b0*/  FFMA R14, R11, R14, 0.19988867640495300293 ;  /* 0x3e4caf9e0b0e7423 */ /* 0x000fc4000000000e */
[----:B------:R-:W-:Y:S02]  /*04c0*/  FFMA R16, R13, R16, 0.19988867640495300293 ;  /* 0x3e4caf9e0d107423 */ /* 0x000fe40000000010 */
[----:B------:R-:W-:Y:S02]  /*04d0*/  FFMA R14, R11, R14, -0.25000196695327758789 ;  /* 0xbe8000420b0e7423 */ /* 0x000fe4000000000e */
[----:B------:R-:W-:Y:S02]  /*04e0*/  FFMA R16, R13, R16, -0.25000196695327758789 ;  /* 0xbe8000420d107423 */ /* 0x000fe40000000010 */
[----:B------:R-:W-:Y:S02]  /*04f0*/  FFMA R14, R11, R14, 0.33333510160446166992 ;  /* 0x3eaaaae60b0e7423 */ /* 0x000fe4000000000e */
[----:B------:R-:W-:Y:S02]  /*0500*/  FFMA R16, R13, R16, 0.33333510160446166992 ;  /* 0x3eaaaae60d107423 */ /* 0x000fe40000000010 */
[----:B------:R-:W-:-:S02]  /*0510*/  FFMA R14, R11, R14, -0.5 ;  /* 0xbf0000000b0e7423 */ /* 0x000fc4000000000e */
[----:B------:R-:W-:Y:S02]  /*0520*/  FFMA R16, R13, R16, -0.5 ;  /* 0xbf0000000d107423 */ /* 0x000fe40000000010 */
[----:B------:R-:W-:Y:S02]  /*0530*/  FMUL R14, R11, R14 ;  /* 0x0000000e0b0e7220 */ /* 0x000fe40000400000 */
[----:B------:R-:W-:Y:S02]  /*0540*/  FMUL R16, R13, R16 ;  /* 0x000000100d107220 */ /* 0x000fe40000400000 */
[----:B------:R-:W-:Y:S01]  /*0550*/  FFMA R11, R11, R14, R11 ;  /* 0x0000000e0b0b7223 */ /* 0x000fe2000000000b */
[----:B------:R-:W-:Y:S01]  /*0560*/  @P0 MOV R14, 0x7f800000 ;  /* 0x7f800000000e0802 */ /* 0x000fe20000000f00 */
[----:B------:R-:W-:Y:S01]  /*0570*/  FFMA R16, R13, R16, R13 ;  /* 0x000000100d107223 */ /* 0x000fe2000000000d */
[----:B------:R-:W-:Y:S01]  /*0580*/  @P1 MOV R13, 0x7f800000 ;  /* 0x7f800000000d1802 */ /* 0x000fe20000000f00 */
[----:B------:R-:W-:-:S02]  /*0590*/  FFMA R11, R12, 0.69314718246459960938, R11 ;  /* 0x3f3172180c0b7823 */ /* 0x000fc4000000000b */
[----:B------:R-:W-:Y:S01]  /*05a0*/  FFMA R15, R15, 0.69314718246459960938, R16 ;  /* 0x3f3172180f0f7823 */ /* 0x000fe20000000010 */
[----:B------:R-:W-:Y:S01]  /*05b0*/  @P4 FFMA R11, R9, R14, +INF ;  /* 0x7f800000090b4423 */ /* 0x000fe2000000000e */
[----:B------:R-:W-:Y:S01]  /*05c0*/  MOV R9, 0x3f000000 ;  /* 0x3f00000000097802 */ /* 0x000fe20000000f00 */
[C---:B------:R-:W-:Y:S01]  /*05d0*/  @P2 FFMA R15, R10.reuse, R13, +INF ;  /* 0x7f8000000a0f2423 */ /* 0x040fe2000000000d */
[----:B------:R-:W-:Y:S02]  /*05e0*/  @P1 FSETP.NEU.AND P4, PT, R10, RZ, PT ;  /* 0x000000ff0a00120b */ /* 0x000fe40003f8d000 */
[----:B------:R-:W-:Y:S02]  /*05f0*/  LOP3.LUT R10, R9, 0x80000000, R7, 0xb8, !PT ;  /* 0x80000000090a7812 */ /* 0x000fe400078eb807 */
[----:B------:R-:W-:Y:S02]  /*0600*/  @P0 FSEL R11, R11, -RZ, P3 ;  /* 0x800000ff0b0b0208 */ /* 0x000fe40001800000 */
[----:B------:R-:W-:-:S02]  /*0610*/  LOP3.LUT R8, R9, 0x80000000, R8, 0xb8, !PT ;  /* 0x8000000009087812 */ /* 0x000fc400078eb808 */
[----:B------:R-:W-:Y:S01]  /*0620*/  @P1 FSEL R15, R15, -RZ, P4 ;  /* 0x800000ff0f0f1208 */ /* 0x000fe20002000000 */
[----:B------:R-:W-:-:S04]  /*0630*/  FMUL R10, R10, R11 ;  /* 0x0000000b0a0a7220 */ /* 0x000fc80000400000 */
[----:B------:R-:W-:Y:S01]  /*0640*/  FMUL R15, R8, R15 ;  /* 0x0000000f080f7220 */ /* 0x000fe20000400000 */
[----:B------:R0:W-:Y:S04]  /*0650*/  STS [R5+UR6], R10 ;  /* 0x0000000a05007988 */ /* 0x0001e80008000806 */
[----:B------:R1:W-:Y:S01]  /*0660*/  STS [R6+UR6], R15 ;  /* 0x0000000f06007988 */ /* 0x0003e20008000806 */
[----:B0-----:R-:W-:Y:S02]  /*0670*/  IADD3 R5, PT, PT, R5, 0x8, RZ ;  /* 0x0000000805057810 */ /* 0x001fe40007ffe0ff */
[----:B-1----:R-:W-:-:S04]  /*0680*/  IADD3 R6, PT, PT, R6, 0x8, RZ ;  /* 0x0000000806067810 */ /* 0x002fc80007ffe0ff */
[----:B------:R-:W-:-:S13]  /*0690*/  ISETP.NE.AND P0, PT, R6, 0x284, PT ;  /* 0x000002840600780c */ /* 0x000fda0003f05270 */
[----:B------:R-:W-:Y:S05]  /*06a0*/  @P0 BRA `(.L_x_0) ;  /* 0xfffffff800700947 */ /* 0x000fea000383ffff */
[----:B------:R-:W0:Y:S02]  /*06b0*/  LDC.64 R2, c[0x0][0x390] ;  /* 0x0000e400ff027b82 */ /* 0x000e240000000a00 */
[----:B0-----:R-:W2:Y:S04]  /*06c0*/  LDG.E.CONSTANT R4, desc[UR8][R2.64] ;  /* 0x0000000802047981 */ /* 0x001ea8000c1e9900 */
[----:B------:R-:W2:Y:S04]  /*06d0*/  LDG.E.CONSTANT R5, desc[UR8][R2.64+0x4] ;  /* 0x0000040802057981 */ /* 0x000ea8000c1e9900 */
[----:B------:R-:W2:Y:S04]  /*06e0*/  LDG.E.CONSTANT R6, desc[UR8][R2.64+0x8] ;  /* 0x0000080802067981 */ /* 0x000ea8000c1e9900 */
[----:B------:R-:W2:Y:S04]  /*06f0*/  LDG.E.CONSTANT R7, desc[UR8][R2.64+0xc] ;  /* 0x00000c0802077981 */ /* 0x000ea8000c1e9900 */
[----:B------:R-:W3:Y:S04]  /*0700*/  LDG.E.CONSTANT R8, desc[UR8][R2.64+0x10] ;  /* 0x0000100802087981 */ /* 0x000ee8000c1e9900 */
[----:B------:R-:W3:Y:S04]  /*0710*/  LDG.E.CONSTANT R9, desc[UR8][R2.64+0x14] ;  /* 0x0000140802097981 */ /* 0x000ee8000c1e9900 */
[----:B------:R-:W3:Y:S04]  /*0720*/  LDG.E.CONSTANT R10, desc[UR8][R2.64+0x18] ;  /* 0x00001808020a7981 */ /* 0x000ee8000c1e9900 */
[----:B------:R-:W3:Y:S04]  /*0730*/  LDG.E.CONSTANT R11, desc[UR8][R2.64+0x1c] ;  /* 0x00001c08020b7981 */ /* 0x000ee8000c1e9900 */
[----:B------:R-:W4:Y:S04]  /*0740*/  LDG.E.CONSTANT R12, desc[UR8][R2.64+0x20] ;  /* 0x00002008020c7981 */ /* 0x000f28000c1e9900 */
[----:B------:R-:W4:Y:S04]  /*0750*/  LDG.E.CONSTANT R13, desc[UR8][R2.64+0x24] ;  /* 0x00002408020d7981 */ /* 0x000f28000c1e9900 */
[----:B------:R-:W4:Y:S04]  /*0760*/  LDG.E.CONSTANT R14, desc[UR8][R2.64+0x28] ;  /* 0x00002808020e7981 */ /* 0x000f28000c1e9900 */
[----:B------:R-:W4:Y:S04]  /*0770*/  LDG.E.CONSTANT R15, desc[UR8][R2.64+0x2c] ;  /* 0x00002c08020f7981 */ /* 0x000f28000c1e9900 */
[----:B------:R-:W5:Y:S04]  /*0780*/  LDG.E.CONSTANT R16, desc[UR8][R2.64+0x30] ;  /* 0x0000300802107981 */ /* 0x000f68000c1e9900 */
        /* <DEDUP_REMOVED lines=26> */
[----:B------:R0:W5:Y:S01]  /*0930*/  LDG.E.CONSTANT R43, desc[UR8][R2.64+0x9c] ;  /* 0x00009c08022b7981 */ /* 0x000162000c1e9900 */
[----:B------:R-:W-:Y:S01]  /*0940*/  HFMA2 R45, -RZ, RZ, 0, 0 ;  /* 0x00000000ff2d7431 */ /* 0x000fe200000001ff */
[----:B------:R-:W-:Y:S01]  /*0950*/  UIADD3 UR4, UPT, UPT, UR4, 0x280, URZ ;  /* 0x0000028004047890 */ /* 0x000fe2000fffe0ff */
[----:B------:R-:W-:-:S03]  /*0960*/  HFMA2 R0, -RZ, RZ, 0, 0 ;  /* 0x00000000ff007431 */ /* 0x000fc600000001ff */
[----:B------:R-:W-:Y:S01]  /*0970*/  ULEA UR4, UR5, UR4, 0x18 ;  /* 0x0000000405047291 */ /* 0x000fe2000f8ec0ff */
[----:B0-----:R-:W-:Y:S01]  /*0980*/  MOV R2, 0x140 ;  /* 0x0000014000027802 */ /* 0x001fe20000000f00 */
[----:B--2---:R0:W-:Y:S02]  /*0990*/  STS.128 [UR6+0x280], R4 ;  /* 0x00028004ff007988 */ /* 0x0041e40008000c06 */
[----:B0-----:R-:W-:Y:S02]  /*09a0*/  CS2R R6, SRZ ;  /* 0x0000000000067805 */ /* 0x001fe4000001ff00 */
[----:B------:R-:W-:Y:S01]  /*09b0*/  CS2R R4, SRZ ;  /* 0x0000000000047805 */ /* 0x000fe2000001ff00 */
[----:B---3--:R0:W-:Y:S02]  /*09c0*/  STS.128 [UR6+0x290], R8 ;  /* 0x00029008ff007988 */ /* 0x0081e40008000c06 */
[----:B0-----:R-:W-:Y:S02]  /*09d0*/  CS2R R8, SRZ ;  /* 0x0000000000087805 */ /* 0x001fe4000001ff00 */
[----:B------:R-:W-:Y:S01]  /*09e0*/  CS2R R10, SRZ ;  /* 0x00000000000a7805 */ /* 0x000fe2000001ff00 */
[----:B----4-:R0:W-:Y:S02]  /*09f0*/  STS.128 [UR6+0x2a0], R12 ;  /* 0x0002a00cff007988 */ /* 0x0101e40008000c06 */
[----:B0-----:R-:W-:-:S02]  /*0a00*/  CS2R R14, SRZ ;  /* 0x00000000000e7805 */ /* 0x001fc4000001ff00 */
[----:B------:R-:W-:Y:S01]  /*0a10*/  CS2R R12, SRZ ;  /* 0x00000000000c7805 */ /* 0x000fe2000001ff00 */
[----:B-----5:R0:W-:Y:S02]  /*0a20*/  STS.128 [UR6+0x2b0], R16 ;  /* 0x0002b010ff007988 */ /* 0x0201e40008000c06 */
[----:B0-----:R-:W-:Y:S02]  /*0a30*/  CS2R R16, SRZ ;  /* 0x0000000000107805 */ /* 0x001fe4000001ff00 */
[----:B------:R-:W-:Y:S01]  /*0a40*/  CS2R R18, SRZ ;  /* 0x0000000000127805 */ /* 0x000fe2000001ff00 */
[----:B------:R0:W-:Y:S02]  /*0a50*/  STS.128 [UR6+0x2c0], R20 ;  /* 0x0002c014ff007988 */ /* 0x0001e40008000c06 */
[----:B0-----:R-:W-:Y:S02]  /*0a60*/  CS2R R20, SRZ ;  /* 0x0000000000147805 */ /* 0x001fe4000001ff00 */
[----:B------:R-:W-:Y:S01]  /*0a70*/  CS2R R22, SRZ ;  /* 0x0000000000167805 */ /* 0x000fe2000001ff00 */
[----:B------:R0:W-:Y:S02]  /*0a80*/  STS.128 [UR6+0x2d0], R24 ;  /* 0x0002d018ff007988 */ /* 0x0001e40008000c06 */
[----:B0-----:R-:W-:-:S02]  /*0a90*/  MOV R25, RZ ;  /* 0x000000ff00197202 */ /* 0x001fc40000000f00 */
[----:B------:R0:W-:Y:S01]  /*0aa0*/  STS.128 [UR6+0x2e0], R28 ;  /* 0x0002e01cff007988 */ /* 0x0001e20008000c06 */
[----:B------:R-:W-:Y:S01]  /*0ab0*/  MOV R27, RZ ;  /* 0x000000ff001b7202 */ /* 0x000fe20000000f00 */
[----:B0-----:R-:W-:Y:S02]  /*0ac0*/  HFMA2 R31, -RZ, RZ, 0, 0 ;  /* 0x00000000ff1f7431 */ /* 0x001fe400000001ff */
[----:B------:R0:W-:Y:S01]  /*0ad0*/  STS.128 [UR6+0x2f0], R32 ;  /* 0x0002f020ff007988 */ /* 0x0001e20008000c06 */
[----:B------:R-:W-:Y:S02]  /*0ae0*/  HFMA2 R29, -RZ, RZ, 0, 0 ;  /* 0x00000000ff1d7431 */ /* 0x000fe400000001ff */
[----:B0-----:R-:W-:Y:S01]  /*0af0*/  HFMA2 R35, -RZ, RZ, 0, 0 ;  /* 0x00000000ff237431 */ /* 0x001fe200000001ff */
[----:B------:R-:W-:Y:S01]  /*0b00*/  MOV R33, RZ ;  /* 0x000000ff00217202 */ /* 0x000fe20000000f00 */
[----:B------:R0:W-:Y:S02]  /*0b10*/  STS.128 [UR6+0x300], R36 ;  /* 0x00030024ff007988 */ /* 0x0001e40008000c06 */
[----:B0-----:R-:W-:Y:S01]  /*0b20*/  HFMA2 R39, -RZ, RZ, 0, 0 ;  /* 0x00000000ff277431 */ /* 0x001fe200000001ff */
[----:B------:R-:W-:Y:S01]  /*0b30*/  MOV R37, RZ ;  /* 0x000000ff00257202 */ /* 0x000fe20000000f00 */
[----:B------:R0:W-:Y:S02]  /*0b40*/  STS.128 [UR6+0x310], R40 ;  /* 0x00031028ff007988 */ /* 0x0001e40008000c06 */
[----:B0-----:R-:W-:Y:S01]  /*0b50*/  HFMA2 R41, -RZ, RZ, 0, 0 ;  /* 0x00000000ff297431 */ /* 0x001fe200000001ff */
[----:B------:R-:W-:Y:S01]  /*0b60*/  MOV R43, RZ ;  /* 0x000000ff002b7202 */ /* 0x000fe20000000f00 */
[----:B------:R-:W-:Y:S06]  /*0b70*/  BAR.SYNC.DEFER_BLOCKING 0x0 ;  /* 0x0000000000007b1d */ /* 0x000fec0000010000 */
.L_x_1:
[----:B------:R-:W-:Y:S04]  /*0b80*/  LDS R24, [R2+UR4+-0x140] ;  /* 0xfffec00402187984 */ /* 0x000fe80008000800 */
[----:B------:R-:W0:Y:S04]  /*0b90*/  LDS R26, [R2+UR6+-0x140] ;  /* 0xfffec006021a7984 */ /* 0x000e280008000800 */
[----:B------:R-:W1:Y:S04]  /*0ba0*/  LDS R30, [R2+UR6+-0x12c] ;  /* 0xfffed406021e7984 */ /* 0x000e680008000800 */
[----:B------:R-:W2:Y:S04]  /*0bb0*/  LDS R32, [R2+UR6+-0x118] ;  /* 0xfffee80602207984 */ /* 0x000ea80008000800 */
[----:B------:R-:W3:Y:S04]  /*0bc0*/  LDS R34, [R2+UR6+-0x104] ;  /* 0xfffefc0602227984 */ /* 0x000ee80008000800 */
[----:B------:R-:W-:Y:S04]  /*0bd0*/  LDS R3, [R2+UR4+-0x118] ;  /* 0xfffee80402037984 */ /* 0x000fe80008000800 */
[----:B------:R-:W4:Y:S04]  /*0be0*/  LDS R28, [R2+UR6+-0xa0] ;  /* 0xffff6006021c7984 */ /* 0x000f280008000800 */
[----:B------:R-:W5:Y:S04]  /*0bf0*/  LDS R36, [R2+UR6+-0x64] ;  /* 0xffff9c0602247984 */ /* 0x000f680008000800 */
[----:B------:R-:W-:Y:S01]  /*0c00*/  LDS R38, [R2+UR6+0x3c] ;  /* 0x00003c0602267984 */ /* 0x000fe20008000800 */
[----:B0-----:R-:W-:-:S03]  /*0c10*/  FFMA R11, R24, R26, R11 ;  /* 0x0000001a180b7223 */ /* 0x001fc6000000000b */
[----:B------:R-:W-:Y:S01]  /*0c20*/  LDS R26, [R2+UR6] ;  /* 0x00000006021a7984 */ /* 0x000fe20008000800 */
[----:B-1----:R-:W-:-:S03]  /*0c30*/  FFMA R9, R24, R30, R9 ;  /* 0x0000001e18097223 */ /* 0x002fc60000000009 */
[----:B------:R-:W-:Y:S01]  /*0c40*/  LDS R30, [R2+UR6+0x14] ;  /* 0x00001406021e7984 */ /* 0x000fe20008000800 */
[----:B--2---:R-:W-:-:S03]  /*0c50*/  FFMA R7, R24, R32, R7 ;  /* 0x0000002018077223 */ /* 0x004fc60000000007 */
[----:B------:R-:W0:Y:S01]  /*0c60*/  LDS R32, [R2+UR6+-0x78] ;  /* 0xffff880602207984 */ /* 0x000e220008000800 */
[----:B---3--:R-:W-:-:S03]  /*0c70*/  FFMA R5, R24, R34, R5 ;  /* 0x0000002218057223 */ /* 0x008fc60000000005 */
[----:B------:R-:W1:Y:S04]  /*0c80*/  LDS R24, [R2+UR4+-0xf0] ;  /* 0xffff100402187984 */ /* 0x000e680008000800 */
[----:B------:R-:W2:Y:S01]  /*0c90*/  LDS R34, [R2+UR6+0x28] ;  /* 0x0000280602227984 */ /* 0x000ea20008000800 */
[----:B----4-:R-:W-:-:S03]  /*0ca0*/  FFMA R22, R3, R28, R22 ;  /* 0x0000001c03167223 */ /* 0x010fc60000000016 */
[----:B------:R-:W3:Y:S01]  /*0cb0*/  LDS R28, [R2+UR6+-0x8c] ;  /* 0xffff7406021c7984 */ /* 0x000ee20008000800 */
[----:B-----5:R-:W-:-:S03]  /*0cc0*/  FFMA R8, R3, R36, R8 ;  /* 0x0000002403087223 */ /* 0x020fc60000000008 */
[----:B------:R-:W-:Y:S01]  /*0cd0*/  LDS R36, [R2+UR6+-0xdc] ;  /* 0xffff240602247984 */ /* 0x000fe20008000800 */
[----:B0-----:R-:W-:-:S03]  /*0ce0*/  FFMA R10, R3, R32, R10 ;  /* 0x00000020030a7223 */ /* 0x001fc6000000000a */
[----:B------:R-:W-:Y:S01]  /*0cf0*/  LDS R32, [R2+UR6+0xdc] ;  /* 0x0000dc0602207984 */ /* 0x000fe20008000800 */
[C---:B-1----:R-:W-:Y:S01]  /*0d00*/  FFMA R6, R24.reuse, R26, R6 ;  /* 0x0000001a18067223 */ /* 0x042fe20000000006 */
[C---:B------:R-:W-:Y:S01]  /*0d10*/  FFMA R37, R24.reuse, R30, R37 ;  /* 0x0000001e18257223 */ /* 0x040fe20000000025 */
[C---:B------:R-:W-:Y:S01]  /*0d20*/  FFMA R33, R24.reuse, R38, R33 ;  /* 0x0000002618217223 */ /* 0x040fe20000000021 */
[----:B------:R-:W0:Y:S01]  /*0d30*/  LDS R26, [R2+UR4+-0xc8] ;  /* 0xffff3804021a7984 */ /* 0x000e220008000800 */
[----:B--2---:R-:W-:-:S03]  /*0d40*/  FFMA R35, R24, R34, R35 ;  /* 0x0000002218237223 */ /* 0x004fc60000000023 */
[----:B------:R-:W1:Y:S01]  /*0d50*/  LDS R30, [R2+UR6+0xc8] ;  /* 0x0000c806021e7984 */ /* 0x000e620008000800 */
[----:B---3--:R-:W-:-:S03]  /*0d60*/  FFMA R12, R3, R28, R12 ;  /* 0x0000001c030c7223 */ /* 0x008fc6000000000c */
[----:B------:R-:W2:Y:S04]  /*0d70*/  LDS R3, [R2+UR6+0xa0] ;  /* 0x0000a00602037984 */ /* 0x000ea80008000800 */
[----:B------:R-:W3:Y:S04]  /*0d80*/  LDS R28, [R2+UR6+0xb4] ;  /* 0x0000b406021c7984 */ /* 0x000ee80008000800 */
[----:B------:R-:W4:Y:S04]  /*0d90*/  LDS R24, [R2+UR4+-0x12c] ;  /* 0xfffed40402187984 */ /* 0x000f280008000800 */
[----:B------:R-:W5:Y:S04]  /*0da0*/  LDS R34, [R2+UR6+-0xf0] ;  /* 0xffff100602227984 */ /* 0x000f680008000800 */
[----:B------:R-:W5:Y:S01]  /*0db0*/  LDS R38, [R2+UR6+-0xc8] ;  /* 0xffff380602267984 */ /* 0x000f620008000800 */
[----:B0-----:R-:W-:-:S03]  /*0dc0*/  FFMA R21, R26, R32, R21 ;  /* 0x000000201a157223 */ /* 0x001fc60000000015 */
[----:B------:R-:W-:Y:S01]  /*0dd0*/  LDS R32, [R2+UR6+-0x3c] ;  /* 0xffffc40602207984 */ /* 0x000fe20008000800 */
[----:B-1----:R-:W-:-:S03]  /*0de0*/  FFMA R23, R26, R30, R23 ;  /* 0x0000001e1a177223 */ /* 0x002fc60000000017 */
[----:B------:R-:W-:Y:S01]  /*0df0*/  LDS R30, [R2+UR6+0x50] ;  /* 0x00005006021e7984 */ /* 0x000fe20008000800 */
[----:B--2---:R-:W-:-:S03]  /*0e00*/  FFMA R31, R26, R3, R31 ;  /* 0x000000031a1f7223 */ /* 0x004fc6000000001f */
[----:B------:R-:W-:Y:S01]  /*0e10*/  LDS R3, [R2+UR6+-0x50] ;  /* 0xffffb00602037984 */ /* 0x000fe20008000800 */
[----:B---3--:R-:W-:-:S03]  /*0e20*/  FFMA R25, R26, R28, R25 ;  /* 0x0000001c1a197223 */ /* 0x008fc60000000019 */
[----:B------:R-:W0:Y:S01]  /*0e30*/  LDS R28, [R2+UR4+-0x104] ;  /* 0xfffefc04021c7984 */ /* 0x000e220008000800 */
[----:B----4-:R-:W-:-:S03]  /*0e40*/  FFMA R20, R24, R36, R20 ;  /* 0x0000002418147223 */ /* 0x010fc60000000014 */
[----:B------:R-:W1:Y:S01]  /*0e50*/  LDS R36, [R2+UR6+-0xb4] ;  /* 0xffff4c0602247984 */ /* 0x000e620008000800 */
[----:B-----5:R-:W-:-:S03]  /*0e60*/  FFMA R19, R24, R34, R19 ;  /* 0x0000002218137223 */ /* 0x020fc60000000013 */
[----:B------:R-:W2:Y:S01]  /*0e70*/  LDS R34, [R2+UR6+-0x28] ;  /* 0xffffd80602227984 */ /* 0x000ea20008000800 */
[----:B------:R-:W-:-:S03]  /*0e80*/  FFMA R4, R24, R38, R4 ;  /* 0x0000002618047223 */ /* 0x000fc60000000004 */
[----:B------:R-:W3:Y:S04]  /*0e90*/  LDS R38, [R2+UR6+-0x14] ;  /* 0xffffec0602267984 */ /* 0x000ee80008000800 */
[----:B------:R-:W4:Y:S01]  /*0ea0*/  LDS R26, [R2+UR4+-0xdc] ;  /* 0xffff2404021a7984 */ /* 0x000f220008000800 */
[C---:B0-----:R-:W-:Y:S01]  /*0eb0*/  FFMA R14, R28.reuse, R3, R14 ;  /* 0x000000031c0e7223 */ /* 0x041fe2000000000e */
[----:B------:R-:W-:Y:S02]  /*0ec0*/  FFMA R18, R28, R32, R18 ;  /* 0x000000201c127223 */ /* 0x000fe40000000012 */
[----:B------:R-:W0:Y:S01]  /*0ed0*/  LDS R3, [R2+UR6+0x64] ;  /* 0x0000640602037984 */ /* 0x000e220008000800 */
[----:B-1----:R-:W-:-:S03]  /*0ee0*/  FFMA R39, R24, R36, R39 ;  /* 0x0000002418277223 */ /* 0x002fc60000000027 */
[----:B------:R-:W1:Y:S01]  /*0ef0*/  LDS R32, [R2+UR6+0x78] ;  /* 0x0000780602207984 */ /* 0x000e620008000800 */
[----:B--2---:R-:W-:-:S03]  /*0f00*/  FFMA R43, R28, R34, R43 ;  /* 0x000000221c2b7223 */ /* 0x004fc6000000002b */
[----:B------:R-:W2:Y:S01]  /*0f10*/  LDS R36, [R2+UR6+0x8c] ;  /* 0x00008c0602247984 */ /* 0x000ea20008000800 */
[----:B---3--:R-:W-:-:S03]  /*0f20*/  FFMA R41, R28, R38, R41 ;  /* 0x000000261c297223 */ /* 0x008fc60000000029 */
[----:B------:R-:W-:Y:S01]  /*0f30*/  LDS R24, [R2+UR4+-0xb4] ;  /* 0xffff4c0402187984 */ /* 0x000fe20008000800 */
[----:B----4-:R-:W-:-:S03]  /*0f40*/  FFMA R29, R26, R30, R29 ;  /* 0x0000001e1a1d7223 */ /* 0x010fc6000000001d */
[----:B------:R-:W3:Y:S04]  /*0f50*/  LDS R28, [R2+UR6+0xf0] ;  /* 0x0000f006021c7984 */ /* 0x000ee80008000800 */
[----:B------:R-:W4:Y:S04]  /*0f60*/  LDS R30, [R2+UR6+0x104] ;  /* 0x00010406021e7984 */ /* 0x000f280008000800 */
[----:B------:R-:W5:Y:S04]  /*0f70*/  LDS R34, [R2+UR6+0x118] ;  /* 0x0001180602227984 */ /* 0x000f680008000800 */
[----:B------:R0:W5:Y:S02]  /*0f80*/  LDS R38, [R2+UR6+0x12c] ;  /* 0x00012c0602267984 */ /* 0x0001640008000800 */
[----:B0-----:R-:W-:-:S04]  /*0f90*/  IADD3 R2, PT, PT, R2, 0x4, RZ ;  /* 0x0000000402027810 */ /* 0x001fc80007ffe0ff */
[----:B------:R-:W-:Y:S01]  /*0fa0*/  ISETP.NE.AND P0, PT, R2, 0x154, PT ;  /* 0x000001540200780c */ /* 0x000fe20003f05270 */
[C---:B------:R-:W-:Y:S01]  /*0fb0*/  FFMA R16, R26.reuse, R3, R16 ;  /* 0x000000031a107223 */ /* 0x040fe20000000010 */
[C---:B-1----:R-:W-:Y:S01]  /*0fc0*/  FFMA R13, R26.reuse, R32, R13 ;  /* 0x000000201a0d7223 */ /* 0x042fe2000000000d */
[----:B--2---:R-:W-:Y:S01]  /*0fd0*/  FFMA R27, R26, R36, R27 ;  /* 0x000000241a1b7223 */ /* 0x004fe2000000001b */
[C---:B---3--:R-:W-:Y:S01]  /*0fe0*/  FFMA R0, R24.reuse, R28, R0 ;  /* 0x0000001c18007223 */ /* 0x048fe20000000000 */
[C---:B----4-:R-:W-:Y:S01]  /*0ff0*/  FFMA R17, R24.reuse, R30, R17 ;  /* 0x0000001e18117223 */ /* 0x050fe20000000011 */
[C---:B-----5:R-:W-:Y:S01]  /*1000*/  FFMA R15, R24.reuse, R34, R15 ;  /* 0x00000022180f7223 */ /* 0x060fe2000000000f */
[----:B------:R-:W-:-:S06]  /*1010*/  FFMA R45, R24, R38, R45 ;  /* 0x00000026182d7223 */ /* 0x000fcc000000002d */
[----:B------:R-:W-:Y:S05]  /*1020*/  @P0 BRA `(.L_x_1) ;  /* 0xfffffff800d40947 */ /* 0x000fea000383ffff */
[----:B------:R-:W0:Y:S01]  /*1030*/  S2R R24, SR_CTAID.X ;  /* 0x0000000000187919 */ /* 0x000e220000002500 */
[----:B------:R-:W1:Y:S01]  /*1040*/  LDC.64 R2, c[0x0][0x380] ;  /* 0x0000e000ff027b82 */ /* 0x000e620000000a00 */
[----:B0-----:R-:W-:-:S05]  /*1050*/  SHF.L.U32 R24, R24, 0x2, RZ ;  /* 0x0000000218187819 */ /* 0x001fca00000006ff */
[----:B-1----:R-:W-:-:S05]  /*1060*/  IMAD.WIDE.U32 R2, R24, 0x4, R2 ;  /* 0x0000000418027825 */ /* 0x002fca00078e0002 */
[----:B------:R-:W-:Y:S04]  /*1070*/  STG.E desc[UR8][R2.64], R11 ;  /* 0x0000000b02007986 */ /* 0x000fe8000c101908 */
        /* <DEDUP_REMOVED lines=30> */
[----:B------:R-:W-:Y:S01]  /*1260*/  STG.E desc[UR8][R2.64+0xec], R45 ;  /* 0x0000ec2d02007986 */ /* 0x000fe2000c101908 */
[----:B------:R-:W-:Y:S05]  /*1270*/  EXIT ;  /* 0x000000000000794d */ /* 0x000fea0003800000 */
.L_x_2:
[----:B------:R-:W-:-:S00]  /*1280*/  BRA `(.L_x_2) ;  /* 0xfffffffc00fc7947 */ /* 0x000fc0000383ffff */
[----:B------:R-:W-:-:S00]  /*1290*/  NOP ;  /* 0x0000000000007918 */ /* 0x000fc00000000000 */
        /* <DEDUP_REMOVED lines=14> */
.L_x_6:


//--------------------- .text.default_function_kernel --------------------------
	.section	.text.default_function_kernel,"ax",@progbits
	.align	128
        .global         default_function_kernel
        .type           default_function_kernel,@function
        .size           default_function_kernel,(.L_x_7 - default_function_kernel)
        .other          default_function_kernel,@"STO_CUDA_ENTRY STV_DEFAULT"
default_function_kernel:
.text.default_function_kernel:
[----:B------:R-:W-:Y:S01]  /*0000*/  LDC R1, c[0x0][0x37c] ;  /* 0x0000df00ff017b82 */ /* 0x000fe20000000800 */
[----:B------:R-:W0:Y:S07]  /*0010*/  S2R R5, SR_TID.X ;  /* 0x0000000000057919 */ /* 0x000e2e0000002100 */
[----:B------:R-:W1:Y:S01]  /*0020*/  S2UR UR4, SR_CTAID.X ;  /* 0x00000000000479c3 */ /* 0x000e620000002500 */
[----:B------:R-:W2:Y:S07]  /*0030*/  LDCU.64 UR6, c[0x0][0x358] ;  /* 0x00006b00ff0677ac */ /* 0x000eae0008000a00 */
[----:B------:R-:W3:Y:S01]  /*0040*/  LDC.64 R2, c[0x0][0x388] ;  /* 0x0000e200ff027b82 */ /* 0x000ee20000000a00 */
[----:B-1----:R-:W-:-:S06]  /*0050*/  USHF.L.U32 UR4, UR4, 0x5, URZ ;  /* 0x0000000504047899 */ /* 0x002fcc00080006ff */
[----:B0-----:R-:W-:-:S05]  /*0060*/  LOP3.LUT R5, R5, UR4, RZ, 0xfc, !PT ;  /* 0x0000000405057c12 */ /* 0x001fca000f8efcff */
[----:B---3--:R-:W-:-:S05]  /*0070*/  IMAD.WIDE.U32 R2, R5, 0x4, R2 ;  /* 0x0000000405027825 */ /* 0x008fca00078e0002 */
[----:B--2---:R-:W2:Y:S01]  /*0080*/  LDG.E.CONSTANT R0, desc[UR6][R2.64] ;  /* 0x0000000602007981 */ /* 0x004ea2000c1e9900 */
[----:B------:R-:W-:Y:S02]  /*0090*/  HFMA2 R8, -RZ, RZ, 1.625, 0 ;  /* 0x3e800000ff087431 */ /* 0x000fe400000001ff */
[C---:B--2---:R-:W-:Y:S01]  /*00a0*/  FFMA R4, R0.reuse, R0, 1 ;  /* 0x3f80000000047423 */ /* 0x044fe20000000000 */
[----:B------:R-:W-:-:S03]  /*00b0*/  FSETP.GT.AND P0, PT, |R0|, 8388608, PT ;  /* 0x4b0000000000780b */ /* 0x000fc60003f04200 */
[----:B------:R-:W0:Y:S02]  /*00c0*/  MUFU.RSQ R7, R4 ;  /* 0x0000000400077308 */ /* 0x000e240000001400 */
[----:B0-----:R-:W-:-:S06]  /*00d0*/  FFMA R7, R4, R7, 1 ;  /* 0x3f80000004077423 */ /* 0x001fcc0000000007 */
[----:B------:R-:W0:Y:S02]  /*00e0*/  MUFU.RCP R7, R7 ;  /* 0x0000000700077308 */ /* 0x000e240000001000 */
[----:B0-----:R-:W-:Y:S01]  /*00f0*/  FMUL R9, |R0|, R7 ;  /* 0x0000000700097220 */ /* 0x001fe20000400200 */
[----:B------:R-:W-:-:S03]  /*0100*/  MOV R7, 0x3d39bf78 ;  /* 0x3d39bf7800077802 */ /* 0x000fc60000000f00 */
[----:B------:R-:W-:-:S05]  /*0110*/  FFMA R9, |R0|, R9, |R0| ;  /* 0x0000000900097223 */ /* 0x000fca0000000600 */
[----:B------:R-:W-:-:S04]  /*0120*/  FSEL R9, |R0|, R9, P0 ;  /* 0x0000000900097208 */ /* 0x000fc80000000200 */
[C---:B------:R-:W-:Y:S01]  /*0130*/  ISETP.GE.U32.AND P1, PT, R9.reuse, 0x7f800000, PT ;  /* 0x7f8000000900780c */ /* 0x040fe20003f26070 */
[----:B------:R-:W-:-:S03]  /*0140*/  FADD.RZ R6, R9, 1 ;  /* 0x3f80000009067421 */ /* 0x000fc6000000c000 */
[----:B------:R-:W-:Y:S02]  /*0150*/  ISETP.GT.AND P2, PT, R9, -0x40800000, P1 ;  /* 0xbf8000000900780c */ /* 0x000fe40000f44270 */
[----:B------:R-:W-:-:S04]  /*0160*/  IADD3 R6, PT, PT, R6, -0x3f400000, RZ ;  /* 0xc0c0000006067810 */ /* 0x000fc80007ffe0ff */
[----:B------:R-:W-:-:S03]  /*0170*/  LOP3.LUT R6, R6, 0xff800000, RZ, 0xc0, !PT ;  /* 0xff80000006067812 */ /* 0x000fc600078ec0ff */
[----:B------:R-:W-:Y:S02]  /*0180*/  @P1 MOV R4, 0x7f800000 ;  /* 0x7f80000000041802 */ /* 0x000fe40000000f00 */
[----:B------:R-:W-:Y:S02]  /*0190*/  IADD3 R3, PT, PT, -R6, 0x40800000, RZ ;  /* 0x4080000006037810 */ /* 0x000fe40007ffe1ff */
[-C--:B------:R-:W-:Y:S02]  /*01a0*/  IADD3 R2, PT, PT, R9, -R6.reuse, RZ ;  /* 0x8000000609027210 */ /* 0x080fe40007ffe0ff */
[----:B------:R-:W-:Y:S01]  /*01b0*/  I2FP.F32.S32 R6, R6 ;  /* 0x0000000600067245 */ /* 0x000fe20000201400 */
[----:B------:R-:W-:-:S04]  /*01c0*/  FFMA R3, R3, R8, -1 ;  /* 0xbf80000003037423 */ /* 0x000fc80000000008 */
[----:B------:R-:W-:Y:S01]  /*01d0*/  FADD R2, R2, R3 ;  /* 0x0000000302027221 */ /* 0x000fe20000000000 */
[----:B------:R-:W-:-:S03]  /*01e0*/  FMUL R6, R6, 1.1920928955078125e-07 ;  /* 0x3400000006067820 */ /* 0x000fc60000400000 */
[----:B------:R-:W-:-:S04]  /*01f0*/  FFMA R3, R2, -R7, 0.10546888411045074463 ;  /* 0x3dd8001202037423 */ /* 0x000fc80000000807 */
[----:B------:R-:W-:-:S04]  /*0200*/  FFMA R3, R2, R3, -0.13229703903198242188 ;  /* 0xbe0778e002037423 */ /* 0x000fc80000000003 */
[----:B------:R-:W-:-:S04]  /*0210*/  FFMA R3, R2, R3, 0.14491446316242218018 ;  /* 0x3e14647502037423 */ /* 0x000fc80000000003 */
[----:B------:R-:W-:-:S04]  /*0220*/  FFMA R3, R2, R3, -0.16641564667224884033 ;  /* 0xbe2a68dd02037423 */ /* 0x000fc80000000003 */
[----:B------:R-:W-:-:S04]  /*0230*/  FFMA R3, R2, R3, 0.19988867640495300293 ;  /* 0x3e4caf9e02037423 */ /* 0x000fc80000000003 */
[----:B------:R-:W-:-:S04]  /*0240*/  FFMA R3, R2, R3, -0.25000196695327758789 ;  /* 0xbe80004202037423 */ /* 0x000fc80000000003 */
[----:B------:R-:W-:-:S04]  /*0250*/  FFMA R3, R2, R3, 0.33333510160446166992 ;  /* 0x3eaaaae602037423 */ /* 0x000fc80000000003 */
[----:B------:R-:W-:-:S04]  /*0260*/  FFMA R3, R2, R3, -0.5 ;  /* 0xbf00000002037423 */ /* 0x000fc80000000003 */
[----:B------:R-:W-:-:S04]  /*0270*/  FMUL R3, R2, R3 ;  /* 0x0000000302037220 */ /* 0x000fc80000400000 */
[----:B------:R-:W-:-:S04]  /*0280*/  FFMA R3, R2, R3, R2 ;  /* 0x0000000302037223 */ /* 0x000fc80000000002 */
[----:B------:R-:W-:Y:S01]  /*0290*/  FFMA R6, R6, 0.69314718246459960938, R3 ;  /* 0x3f31721806067823 */ /* 0x000fe20000000003 */
[C---:B------:R-:W-:Y:S01]  /*02a0*/  @P2 FFMA R6, R9.reuse, R4, +INF ;  /* 0x7f80000009062423 */ /* 0x040fe20000000004 */
[----:B------:R-:W0:Y:S01]  /*02b0*/  LDC.64 R2, c[0x0][0x380] ;  /* 0x0000e000ff027b82 */ /* 0x000e220000000a00 */
[----:B------:R-:W-:-:S04]  /*02c0*/  @P1 FSETP.NEU.AND P2, PT, R9, RZ, PT ;  /* 0x000000ff0900120b */ /* 0x000fc80003f4d000 */
[----:B------:R-:W-:-:S05]  /*02d0*/  @P1 FSEL R6, R6, -RZ, P2 ;  /* 0x800000ff06061208 */ /* 0x000fca0001000000 */
[----:B------:R-:W-:Y:S01]  /*02e0*/  @P0 FADD R6, R6, 0.69314718246459960938 ;  /* 0x3f31721806060421 */ /* 0x000fe20000000000 */
[----:B------:R-:W-:-:S04]  /*02f0*/  FSETP.NAN.AND P0, PT, |R0|, |R0|, PT ;  /* 0x400000000000720b */ /* 0x000fc80003f08200 */
[----:B------:R-:W-:Y:S01]  /*0300*/  LOP3.LUT R0, R6, 0x80000000, R0, 0xb8, !PT ;  /* 0x8000000006007812 */ /* 0x000fe200078eb800 */
[----:B0-----:R-:W-:-:S03]  /*0310*/  IMAD.WIDE.U32 R2, R5, 0x4, R2 ;  /* 0x0000000405027825 */ /* 0x001fc600078e0002 */
[----:B------:R-:W-:-:S05]  /*0320*/  FSEL R5, R0, R6, !P0 ;  /* 0x0000000600057208 */ /* 0x000fca0004000000 */
[----:B------:R-:W-:Y:S01]  /*0330*/  STG.E desc[UR6][R2.64], R5 ;  /* 0x0000000502007986 */ /* 0x000fe2000c101906 */
[----:B------:R-:W-:Y:S05]  /*0340*/  EXIT ;  /* 0x000000000000794d */ /* 0x000fea0003800000 */
.L_x_3:
        /* <DEDUP_REMOVED lines=11> */
.L_x_7:


//--------------------- .text.default_function_kernel_3 --------------------------
	.section	.text.default_function_kernel_3,"ax",@progbits
	.align	128
        .global         default_function_kernel_3
        .type           default_function_kernel_3,@function
        .size           default_function_kernel_3,(.L_x_8 - default_function_kernel_3)
        .other          default_function_kernel_3,@"STO_CUDA_ENTRY STV_DEFAULT"
default_function_kernel_3:
.text.default_function_kernel_3:
[----:B------:R-:W-:Y:S01]  /*0000*/  LDC R1, c[0x0][0x37c] ;  /* 0x0000df00ff017b82 */ /* 0x000fe20000000800 */
[----:B------:R-:W0:Y:S07]  /*0010*/  S2R R9, SR_TID.X ;  /* 0x0000000000097919 */ /* 0x000e2e0000002100 */
[----:B------:R-:W1:Y:S01]  /*0020*/  S2UR UR4, SR_CTAID.X ;  /* 0x00000000000479c3 */ /* 0x000e620000002500 */
[----:B------:R-:W2:Y:S07]  /*0030*/  LDCU.64 UR6, c[0x0][0x358] ;  /* 0x00006b00ff0677ac */ /* 0x000eae0008000a00 */
[----:B------:R-:W3:Y:S08]  /*0040*/  LDC.64 R2, c[0x0][0x388] ;  /* 0x0000e200ff027b82 */ /* 0x000ef00000000a00 */
[----:B------:R-:W4:Y:S01]  /*0050*/  LDC.64 R4, c[0x0][0x390] ;  /* 0x0000e400ff047b82 */ /* 0x000f220000000a00 */
[----:B-1----:R-:W-:-:S07]  /*0060*/  USHF.L.U32 UR4, UR4, 0x6, URZ ;  /* 0x0000000604047899 */ /* 0x002fce00080006ff */
[----:B------:R-:W1:Y:S01]  /*0070*/  LDC.64 R6, c[0x0][0x380] ;  /* 0x0000e000ff067b82 */ /* 0x000e620000000a00 */
[----:B0-----:R-:W-:-:S05]  /*0080*/  LOP3.LUT R9, R9, UR4, RZ, 0xfc, !PT ;  /* 0x0000000409097c12 */ /* 0x001fca000f8efcff */
[----:B---3--:R-:W-:-:S04]  /*0090*/  IMAD.WIDE.U32 R2, R9, 0x4, R2 ;  /* 0x0000000409027825 */ /* 0x008fc800078e0002 */
[C---:B----4-:R-:W-:Y:S02]  /*00a0*/  IMAD.WIDE.U32 R4, R9.reuse, 0x4, R4 ;  /* 0x0000000409047825 */ /* 0x050fe400078e0004 */
[----:B--2---:R-:W2:Y:S04]  /*00b0*/  LDG.E.CONSTANT R2, desc[UR6][R2.64] ;  /* 0x0000000602027981 */ /* 0x004ea8000c1e9900 */
[----:B------:R-:W2:Y:S01]  /*00c0*/  LDG.E.CONSTANT R5, desc[UR6][R4.64] ;  /* 0x0000000604057981 */ /* 0x000ea2000c1e9900 */
[----:B-1----:R-:W-:-:S04]  /*00d0*/  IMAD.WIDE.U32 R6, R9, 0x4, R6 ;  /* 0x0000000409067825 */ /* 0x002fc800078e0006 */
[----:B--2---:R-:W-:-:S04]  /*00e0*/  FADD R11, R2, R5 ;  /* 0x00000005020b7221 */ /* 0x004fc80000000000 */
[----:B------:R-:W-:-:S05]  /*00f0*/  FMUL R11, R2, R11 ;  /* 0x0000000b020b7220 */ /* 0x000fca0000400000 */
[----:B------:R-:W-:Y:S01]  /*0100*/  STG.E desc[UR6][R6.64], R11 ;  /* 0x0000000b06007986 */ /* 0x000fe2000c101906 */
[----:B------:R-:W-:Y:S05]  /*0110*/  EXIT ;  /* 0x000000000000794d */ /* 0x000fea0003800000 */
.L_x_4:
        /* <DEDUP_REMOVED lines=14> */
.L_x_8:


//--------------------- .text.default_function_kernel_2 --------------------------
	.section	.text.default_function_kernel_2,"ax",@progbits
	.align	128
        .global         default_function_kernel_2
        .type           default_function_kernel_2,@function
        .size           default_function_kernel_2,(.L_x_9 - default_function_kernel_2)
        .other          default_function_kernel_2,@"STO_CUDA_ENTRY STV_DEFAULT"
default_function_kernel_2:
.text.default_function_kernel_2:
[----:B------:R-:W-:Y:S01]  /*0000*/  LDC R1, c[0x0][0x37c] ;  /* 0x0000df00ff017b82 */ /* 0x000fe20000000800 */
[----:B------:R-:W0:Y:S07]  /*0010*/  S2R R7, SR_TID.X ;  /* 0x0000000000077919 */ /* 0x000e2e0000002100 */
[----:B------:R-:W1:Y:S01]  /*0020*/  S2UR UR4, SR_CTAID.X ;  /* 0x00000000000479c3 */ /* 0x000e620000002500 */
[----:B------:R-:W2:Y:S07]  /*0030*/  LDCU.64 UR6, c[0x0][0x358] ;  /* 0x00006b00ff0677ac */ /* 0x000eae0008000a00 */
[----:B------:R-:W3:Y:S08]  /*0040*/  LDC.64 R2, c[0x0][0x388] ;  /* 0x0000e200ff027b82 */ /* 0x000ef00000000a00 */
[----:B------:R-:W4:Y:S01]  /*0050*/  LDC.64 R4, c[0x0][0x390] ;  /* 0x0000e400ff047b82 */ /* 0x000f220000000a00 */
[----:B-1----:R-:W-:-:S06]  /*0060*/  USHF.L.U32 UR4, UR4, 0x5, URZ ;  /* 0x0000000504047899 */ /* 0x002fcc00080006ff */
[----:B0-----:R-:W-:-:S05]  /*0070*/  LOP3.LUT R7, R7, UR4, RZ, 0xfc, !PT ;  /* 0x0000000407077c12 */ /* 0x001fca000f8efcff */
[----:B---3--:R-:W-:-:S04]  /*0080*/  IMAD.WIDE.U32 R2, R7, 0x4, R2 ;  /* 0x0000000407027825 */ /* 0x008fc800078e0002 */
[----:B----4-:R-:W-:Y:S02]  /*0090*/  IMAD.WIDE.U32 R4, R7, 0x4, R4 ;  /* 0x0000000407047825 */ /* 0x010fe400078e0004 */
[----:B--2---:R-:W2:Y:S04]  /*00a0*/  LDG.E.CONSTANT R2, desc[UR6][R2.64] ;  /* 0x0000000602027981 */ /* 0x004ea8000c1e9900 */
[----:B------:R-:W2:Y:S02]  /*00b0*/  LDG.E.CONSTANT R5, desc[UR6][R4.64] ;  /* 0x0000000604057981 */ /* 0x000ea4000c1e9900 */
[----:B--2---:R-:W-:Y:S01]  /*00c0*/  FADD R0, R2, R5 ;  /* 0x0000000502007221 */ /* 0x004fe20000000000 */
[----:B------:R-:W-:-:S03]  /*00d0*/  HFMA2 R5, -RZ, RZ, 1.625, 0 ;  /* 0x3e800000ff057431 */ /* 0x000fc600000001ff */
[C---:B------:R-:W-:Y:S01]  /*00e0*/  FFMA R6, R0.reuse, R0, 1 ;  /* 0x3f80000000067423 */ /* 0x040fe20000000000 */
[----:B------:R-:W-:-:S03]  /*00f0*/  FSETP.GT.AND P0, PT, |R0|, 8388608, PT ;  /* 0x4b0000000000780b */ /* 0x000fc60003f04200 */
[----:B------:R-:W0:Y:S02]  /*0100*/  MUFU.RSQ R9, R6 ;  /* 0x0000000600097308 */ /* 0x000e240000001400 */
[----:B0-----:R-:W-:Y:S01]  /*0110*/  FFMA R9, R6, R9, 1 ;  /* 0x3f80000006097423 */ /* 0x001fe20000000009 */
[----:B------:R-:W-:-:S05]  /*0120*/  MOV R6, 0x3d39bf78 ;  /* 0x3d39bf7800067802 */ /* 0x000fca0000000f00 */
[----:B------:R-:W0:Y:S02]  /*0130*/  MUFU.RCP R9, R9 ;  /* 0x0000000900097308 */ /* 0x000e240000001000 */
[----:B0-----:R-:W-:-:S04]  /*0140*/  FMUL R11, |R0|, R9 ;  /* 0x00000009000b7220 */ /* 0x001fc80000400200 */
[----:B------:R-:W-:-:S05]  /*0150*/  FFMA R11, |R0|, R11, |R0| ;  /* 0x0000000b000b7223 */ /* 0x000fca0000000600 */
[----:B------:R-:W-:-:S04]  /*0160*/  FSEL R11, |R0|, R11, P0 ;  /* 0x0000000b000b7208 */ /* 0x000fc80000000200 */
[C---:B------:R-:W-:Y:S01]  /*0170*/  ISETP.GE.U32.AND P1, PT, R11.reuse, 0x7f800000, PT ;  /* 0x7f8000000b00780c */ /* 0x040fe20003f26070 */
[----:B------:R-:W-:-:S03]  /*0180*/  FADD.RZ R2, R11, 1 ;  /* 0x3f8000000b027421 */ /* 0x000fc6000000c000 */
[----:B------:R-:W-:Y:S02]  /*0190*/  ISETP.GT.AND P2, PT, R11, -0x40800000, P1 ;  /* 0xbf8000000b00780c */ /* 0x000fe40000f44270 */
[----:B------:R-:W-:-:S04]  /*01a0*/  IADD3 R2, PT, PT, R2, -0x3f400000, RZ ;  /* 0xc0c0000002027810 */ /* 0x000fc80007ffe0ff */
[----:B------:R-:W-:-:S04]  /*01b0*/  LOP3.LUT R2, R2, 0xff800000, RZ, 0xc0, !PT ;  /* 0xff80000002027812 */ /* 0x000fc800078ec0ff */
[----:B------:R-:W-:Y:S02]  /*01c0*/  IADD3 R4, PT, PT, -R2, 0x40800000, RZ ;  /* 0x4080000002047810 */ /* 0x000fe40007ffe1ff */
[-C--:B------:R-:W-:Y:S02]  /*01d0*/  IADD3 R3, PT, PT, R11, -R2.reuse, RZ ;  /* 0x800000020b037210 */ /* 0x080fe40007ffe0ff */
[----:B------:R-:W-:Y:S01]  /*01e0*/  I2FP.F32.S32 R2, R2 ;  /* 0x0000000200027245 */ /* 0x000fe20000201400 */
[----:B------:R-:W-:-:S04]  /*01f0*/  FFMA R4, R4, R5, -1 ;  /* 0xbf80000004047423 */ /* 0x000fc80000000005 */
[----:B------:R-:W-:Y:S01]  /*0200*/  FADD R3, R3, R4 ;  /* 0x0000000403037221 */ /* 0x000fe20000000000 */
[----:B------:R-:W-:-:S03]  /*0210*/  FMUL R2, R2, 1.1920928955078125e-07 ;  /* 0x3400000002027820 */ /* 0x000fc60000400000 */
[----:B------:R-:W-:Y:S01]  /*0220*/  FFMA R4, R3, -R6, 0.10546888411045074463 ;  /* 0x3dd8001203047423 */ /* 0x000fe20000000806 */
[----:B------:R-:W-:-:S03]  /*0230*/  @P1 MOV R6, 0x7f800000 ;  /* 0x7f80000000061802 */ /* 0x000fc60000000f00 */
        /* <DEDUP_REMOVED lines=16> */
[----:B------:R-:W-:-:S04]  /*0340*/  LOP3.LUT R0, R4, 0x80000000, R0, 0xb8, !PT ;  /* 0x8000000004007812 */ /* 0x000fc800078eb800 */
[----:B------:R-:W-:Y:S01]  /*0350*/  FSEL R5, R0, R4, !P0 ;  /* 0x0000000400057208 */ /* 0x000fe20004000000 */
[----:B0-----:R-:W-:-:S05]  /*0360*/  IMAD.WIDE.U32 R2, R7, 0x4, R2 ;  /* 0x0000000407027825 */ /* 0x001fca00078e0002 */
[----:B------:R-:W-:Y:S01]  /*0370*/  STG.E desc[UR6][R2.64], R5 ;  /* 0x0000000502007986 */ /* 0x000fe2000c101906 */
[----:B------:R-:W-:Y:S05]  /*0380*/  EXIT ;  /* 0x000000000000794d */ /* 0x000fea0003800000 */
.L_x_5:
        /* <DEDUP_REMOVED lines=15> */
.L_x_9:


//--------------------- .nv.shared.default_function_kernel_1 --------------------------
	.section	.nv.shared.default_function_kernel_1,"aw",@nobits
	.sectionflags	@""
	.align	4
.nv.shared.default_function_kernel_1:
	.zero		1824


//--------------------- .nv.shared.reserved.0     --------------------------
	.section	.nv.shared.reserved.0,"aw",@nobits
	.weak		__nv_reservedSMEM_offset_0_alias
	.size		__nv_reservedSMEM_offset_0_alias, 0, 64
	.other		__nv_reservedSMEM_offset_0_alias,@"STO_CUDA_RESERVED_SHARED STV_DEFAULT"
__nv_reservedSMEM_offset_0_alias:
	.zero		0
	.zero		64


//--------------------- .nv.constant0.default_function_kernel_1 --------------------------
	.section	.nv.constant0.default_function_kernel_1,"a",@progbits
	.sectionflags	@""
	.align	4
.nv.constant0.default_function_kernel_1:
	.zero		920


//--------------------- .nv.constant0.default_function_kernel --------------------------
	.section	.nv.constant0.default_function_kernel,"a",@progbits
	.sectionflags	@""
	.align	4
.nv.constant0.default_function_kernel:
	.zero		912


//--------------------- .nv.constant0.default_function_kernel_3 --------------------------
	.section	.nv.constant0.default_function_kernel_3,"a",@progbits
	.sectionflags	@""
	.align	4
.nv.constant0.default_function_kernel_3:
	.zero		920


//--------------------- .nv.constant0.default_function_kernel_2 --------------------------
	.section	.nv.constant0.default_function_kernel_2,"a",@progbits
	.sectionflags	@""
	.align	4
.nv.constant0.default_function_kernel_2:
	.zero		920


//--------------------- SYMBOLS --------------------------

	.type		.nv.reservedSmem.offset0,@object
	.size		.nv.reservedSmem.offset0,0x4
	.type		.nv.reservedSmem.cap,@object
	.size		.nv.reservedSmem.cap,0x4
